//
// Generated by NVIDIA NVVM Compiler
//
// Compiler Build ID: CL-36424714
// Cuda compilation tools, release 13.0, V13.0.88
// Based on NVVM 20.0.0
//

.version 9.0
.target sm_100
.address_size 64

	// .globl	_Z17matmul_a_b_kernelPfS_S_iii

.visible .entry _Z17matmul_a_b_kernelPfS_S_iii(
	.param .u64 .ptr .align 1 _Z17matmul_a_b_kernelPfS_S_iii_param_0,
	.param .u64 .ptr .align 1 _Z17matmul_a_b_kernelPfS_S_iii_param_1,
	.param .u64 .ptr .align 1 _Z17matmul_a_b_kernelPfS_S_iii_param_2,
	.param .u32 _Z17matmul_a_b_kernelPfS_S_iii_param_3,
	.param .u32 _Z17matmul_a_b_kernelPfS_S_iii_param_4,
	.param .u32 _Z17matmul_a_b_kernelPfS_S_iii_param_5
)
{
	.reg .pred 	%p<13>;
	.reg .b32 	%r<41>;
	.reg .b32 	%f<68>;
	.reg .b64 	%rd<53>;

	ld.param.u64 	%rd7, [_Z17matmul_a_b_kernelPfS_S_iii_param_0];
	ld.param.u64 	%rd8, [_Z17matmul_a_b_kernelPfS_S_iii_param_1];
	ld.param.u64 	%rd6, [_Z17matmul_a_b_kernelPfS_S_iii_param_2];
	ld.param.u32 	%r20, [_Z17matmul_a_b_kernelPfS_S_iii_param_3];
	ld.param.u32 	%r18, [_Z17matmul_a_b_kernelPfS_S_iii_param_4];
	ld.param.u32 	%r19, [_Z17matmul_a_b_kernelPfS_S_iii_param_5];
	cvta.to.global.u64 	%rd1, %rd8;
	cvta.to.global.u64 	%rd2, %rd7;
	mov.u32 	%r21, %ctaid.y;
	mov.u32 	%r22, %ntid.y;
	mov.u32 	%r23, %tid.y;
	mad.lo.s32 	%r1, %r21, %r22, %r23;
	mov.u32 	%r24, %ctaid.x;
	mov.u32 	%r25, %ntid.x;
	mov.u32 	%r26, %tid.x;
	mad.lo.s32 	%r2, %r24, %r25, %r26;
	setp.ge.s32 	%p1, %r1, %r20;
	setp.ge.s32 	%p2, %r2, %r19;
	or.pred  	%p3, %p1, %p2;
	@%p3 bra 	$L__BB0_14;
	setp.lt.s32 	%p4, %r18, 1;
	mov.f32 	%f67, 0f00000000;
	@%p4 bra 	$L__BB0_13;
	mul.lo.s32 	%r3, %r18, %r1;
	and.b32  	%r4, %r18, 7;
	setp.lt.u32 	%p5, %r18, 8;
	mov.f32 	%f67, 0f00000000;
	mov.b32 	%r39, 0;
	@%p5 bra 	$L__BB0_5;
	and.b32  	%r39, %r18, 2147483640;
	neg.s32 	%r37, %r39;
	shl.b32 	%r7, %r19, 3;
	mul.wide.u32 	%rd9, %r3, 4;
	add.s64 	%rd10, %rd9, %rd2;
	add.s64 	%rd52, %rd10, 16;
	mov.f32 	%f67, 0f00000000;
	mul.wide.s32 	%rd13, %r19, 4;
	mov.u32 	%r36, %r2;
$L__BB0_4:
	.pragma "nounroll";
	ld.global.f32 	%f17, [%rd52+-16];
	mul.wide.s32 	%rd11, %r36, 4;
	add.s64 	%rd12, %rd1, %rd11;
	ld.global.f32 	%f18, [%rd12];
	fma.rn.f32 	%f19, %f17, %f18, %f67;
	ld.global.f32 	%f20, [%rd52+-12];
	add.s64 	%rd14, %rd12, %rd13;
	ld.global.f32 	%f21, [%rd14];
	fma.rn.f32 	%f22, %f20, %f21, %f19;
	ld.global.f32 	%f23, [%rd52+-8];
	add.s64 	%rd15, %rd14, %rd13;
	ld.global.f32 	%f24, [%rd15];
	fma.rn.f32 	%f25, %f23, %f24, %f22;
	ld.global.f32 	%f26, [%rd52+-4];
	add.s64 	%rd16, %rd15, %rd13;
	ld.global.f32 	%f27, [%rd16];
	fma.rn.f32 	%f28, %f26, %f27, %f25;
	ld.global.f32 	%f29, [%rd52];
	add.s64 	%rd17, %rd16, %rd13;
	ld.global.f32 	%f30, [%rd17];
	fma.rn.f32 	%f31, %f29, %f30, %f28;
	ld.global.f32 	%f32, [%rd52+4];
	add.s64 	%rd18, %rd17, %rd13;
	ld.global.f32 	%f33, [%rd18];
	fma.rn.f32 	%f34, %f32, %f33, %f31;
	ld.global.f32 	%f35, [%rd52+8];
	add.s64 	%rd19, %rd18, %rd13;
	ld.global.f32 	%f36, [%rd19];
	fma.rn.f32 	%f37, %f35, %f36, %f34;
	ld.global.f32 	%f38, [%rd52+12];
	add.s64 	%rd20, %rd19, %rd13;
	ld.global.f32 	%f39, [%rd20];
	fma.rn.f32 	%f67, %f38, %f39, %f37;
	add.s32 	%r37, %r37, 8;
	add.s32 	%r36, %r36, %r7;
	add.s64 	%rd52, %rd52, 32;
	setp.ne.s32 	%p6, %r37, 0;
	@%p6 bra 	$L__BB0_4;
$L__BB0_5:
	setp.eq.s32 	%p7, %r4, 0;
	@%p7 bra 	$L__BB0_13;
	and.b32  	%r13, %r18, 3;
	setp.lt.u32 	%p8, %r4, 4;
	@%p8 bra 	$L__BB0_8;
	add.s32 	%r28, %r39, %r3;
	mul.wide.u32 	%rd21, %r28, 4;
	add.s64 	%rd22, %rd2, %rd21;
	ld.global.f32 	%f41, [%rd22];
	mad.lo.s32 	%r29, %r39, %r19, %r2;
	mul.wide.s32 	%rd23, %r29, 4;
	add.s64 	%rd24, %rd1, %rd23;
	ld.global.f32 	%f42, [%rd24];
	fma.rn.f32 	%f43, %f41, %f42, %f67;
	cvt.u64.u32 	%rd25, %r3;
	cvt.u64.u32 	%rd26, %r39;
	add.s64 	%rd27, %rd26, %rd25;
	shl.b64 	%rd28, %rd27, 2;
	add.s64 	%rd29, %rd2, %rd28;
	ld.global.f32 	%f44, [%rd29+4];
	mul.wide.s32 	%rd30, %r19, 4;
	add.s64 	%rd31, %rd24, %rd30;
	ld.global.f32 	%f45, [%rd31];
	fma.rn.f32 	%f46, %f44, %f45, %f43;
	ld.global.f32 	%f47, [%rd29+8];
	add.s64 	%rd32, %rd31, %rd30;
	ld.global.f32 	%f48, [%rd32];
	fma.rn.f32 	%f49, %f47, %f48, %f46;
	ld.global.f32 	%f50, [%rd29+12];
	add.s64 	%rd33, %rd32, %rd30;
	ld.global.f32 	%f51, [%rd33];
	fma.rn.f32 	%f67, %f50, %f51, %f49;
	add.s32 	%r39, %r39, 4;
$L__BB0_8:
	setp.eq.s32 	%p9, %r13, 0;
	@%p9 bra 	$L__BB0_13;
	setp.eq.s32 	%p10, %r13, 1;
	@%p10 bra 	$L__BB0_11;
	add.s32 	%r30, %r39, %r3;
	mul.wide.u32 	%rd34, %r30, 4;
	add.s64 	%rd35, %rd2, %rd34;
	ld.global.f32 	%f53, [%rd35];
	mad.lo.s32 	%r31, %r39, %r19, %r2;
	mul.wide.s32 	%rd36, %r31, 4;
	add.s64 	%rd37, %rd1, %rd36;
	ld.global.f32 	%f54, [%rd37];
	fma.rn.f32 	%f55, %f53, %f54, %f67;
	cvt.u64.u32 	%rd38, %r3;
	cvt.u64.u32 	%rd39, %r39;
	add.s64 	%rd40, %rd39, %rd38;
	shl.b64 	%rd41, %rd40, 2;
	add.s64 	%rd42, %rd2, %rd41;
	ld.global.f32 	%f56, [%rd42+4];
	mul.wide.s32 	%rd43, %r19, 4;
	add.s64 	%rd44, %rd37, %rd43;
	ld.global.f32 	%f57, [%rd44];
	fma.rn.f32 	%f67, %f56, %f57, %f55;
	add.s32 	%r39, %r39, 2;
$L__BB0_11:
	and.b32  	%r32, %r18, 1;
	setp.eq.b32 	%p11, %r32, 1;
	not.pred 	%p12, %p11;
	@%p12 bra 	$L__BB0_13;
	add.s32 	%r33, %r39, %r3;
	mul.wide.u32 	%rd45, %r33, 4;
	add.s64 	%rd46, %rd2, %rd45;
	ld.global.f32 	%f58, [%rd46];
	mad.lo.s32 	%r34, %r39, %r19, %r2;
	mul.wide.s32 	%rd47, %r34, 4;
	add.s64 	%rd48, %rd1, %rd47;
	ld.global.f32 	%f59, [%rd48];
	fma.rn.f32 	%f67, %f58, %f59, %f67;
$L__BB0_13:
	mad.lo.s32 	%r35, %r19, %r1, %r2;
	cvta.to.global.u64 	%rd49, %rd6;
	mul.wide.s32 	%rd50, %r35, 4;
	add.s64 	%rd51, %rd49, %rd50;
	st.global.f32 	[%rd51], %f67;
$L__BB0_14:
	ret;

}
	// .globl	_Z18matmul_a_bt_kernelPfS_S_iii
.visible .entry _Z18matmul_a_bt_kernelPfS_S_iii(
	.param .u64 .ptr .align 1 _Z18matmul_a_bt_kernelPfS_S_iii_param_0,
	.param .u64 .ptr .align 1 _Z18matmul_a_bt_kernelPfS_S_iii_param_1,
	.param .u64 .ptr .align 1 _Z18matmul_a_bt_kernelPfS_S_iii_param_2,
	.param .u32 _Z18matmul_a_bt_kernelPfS_S_iii_param_3,
	.param .u32 _Z18matmul_a_bt_kernelPfS_S_iii_param_4,
	.param .u32 _Z18matmul_a_bt_kernelPfS_S_iii_param_5
)
{
	.reg .pred 	%p<13>;
	.reg .b32 	%r<48>;
	.reg .b32 	%f<112>;
	.reg .b64 	%rd<43>;

	ld.param.u64 	%rd11, [_Z18matmul_a_bt_kernelPfS_S_iii_param_0];
	ld.param.u64 	%rd12, [_Z18matmul_a_bt_kernelPfS_S_iii_param_1];
	ld.param.u64 	%rd10, [_Z18matmul_a_bt_kernelPfS_S_iii_param_2];
	ld.param.u32 	%r27, [_Z18matmul_a_bt_kernelPfS_S_iii_param_3];
	ld.param.u32 	%r25, [_Z18matmul_a_bt_kernelPfS_S_iii_param_4];
	ld.param.u32 	%r26, [_Z18matmul_a_bt_kernelPfS_S_iii_param_5];
	cvta.to.global.u64 	%rd1, %rd12;
	cvta.to.global.u64 	%rd2, %rd11;
	mov.u32 	%r28, %ctaid.y;
	mov.u32 	%r29, %ntid.y;
	mov.u32 	%r30, %tid.y;
	mad.lo.s32 	%r1, %r28, %r29, %r30;
	mov.u32 	%r31, %ctaid.x;
	mov.u32 	%r32, %ntid.x;
	mov.u32 	%r33, %tid.x;
	mad.lo.s32 	%r2, %r31, %r32, %r33;
	setp.ge.s32 	%p1, %r1, %r27;
	setp.ge.s32 	%p2, %r2, %r26;
	or.pred  	%p3, %p1, %p2;
	@%p3 bra 	$L__BB1_15;
	setp.lt.s32 	%p4, %r25, 1;
	mov.f32 	%f111, 0f00000000;
	@%p4 bra 	$L__BB1_14;
	mul.lo.s32 	%r3, %r25, %r1;
	mul.lo.s32 	%r4, %r25, %r2;
	and.b32  	%r5, %r25, 15;
	setp.lt.u32 	%p5, %r25, 16;
	mov.f32 	%f111, 0f00000000;
	mov.b32 	%r44, 0;
	@%p5 bra 	$L__BB1_5;
	and.b32  	%r44, %r25, 2147483632;
	neg.s32 	%r42, %r44;
	mul.wide.u32 	%rd13, %r3, 4;
	add.s64 	%rd14, %rd13, %rd2;
	add.s64 	%rd41, %rd14, 32;
	add.s64 	%rd4, %rd1, 32;
	mov.f32 	%f111, 0f00000000;
	mov.u32 	%r41, %r4;
$L__BB1_4:
	.pragma "nounroll";
	mul.wide.s32 	%rd15, %r41, 4;
	add.s64 	%rd16, %rd4, %rd15;
	ld.global.f32 	%f18, [%rd41+-32];
	ld.global.f32 	%f19, [%rd16+-32];
	fma.rn.f32 	%f20, %f18, %f19, %f111;
	ld.global.f32 	%f21, [%rd41+-28];
	ld.global.f32 	%f22, [%rd16+-28];
	fma.rn.f32 	%f23, %f21, %f22, %f20;
	ld.global.f32 	%f24, [%rd41+-24];
	ld.global.f32 	%f25, [%rd16+-24];
	fma.rn.f32 	%f26, %f24, %f25, %f23;
	ld.global.f32 	%f27, [%rd41+-20];
	ld.global.f32 	%f28, [%rd16+-20];
	fma.rn.f32 	%f29, %f27, %f28, %f26;
	ld.global.f32 	%f30, [%rd41+-16];
	ld.global.f32 	%f31, [%rd16+-16];
	fma.rn.f32 	%f32, %f30, %f31, %f29;
	ld.global.f32 	%f33, [%rd41+-12];
	ld.global.f32 	%f34, [%rd16+-12];
	fma.rn.f32 	%f35, %f33, %f34, %f32;
	ld.global.f32 	%f36, [%rd41+-8];
	ld.global.f32 	%f37, [%rd16+-8];
	fma.rn.f32 	%f38, %f36, %f37, %f35;
	ld.global.f32 	%f39, [%rd41+-4];
	ld.global.f32 	%f40, [%rd16+-4];
	fma.rn.f32 	%f41, %f39, %f40, %f38;
	ld.global.f32 	%f42, [%rd41];
	ld.global.f32 	%f43, [%rd16];
	fma.rn.f32 	%f44, %f42, %f43, %f41;
	ld.global.f32 	%f45, [%rd41+4];
	ld.global.f32 	%f46, [%rd16+4];
	fma.rn.f32 	%f47, %f45, %f46, %f44;
	ld.global.f32 	%f48, [%rd41+8];
	ld.global.f32 	%f49, [%rd16+8];
	fma.rn.f32 	%f50, %f48, %f49, %f47;
	ld.global.f32 	%f51, [%rd41+12];
	ld.global.f32 	%f52, [%rd16+12];
	fma.rn.f32 	%f53, %f51, %f52, %f50;
	ld.global.f32 	%f54, [%rd41+16];
	ld.global.f32 	%f55, [%rd16+16];
	fma.rn.f32 	%f56, %f54, %f55, %f53;
	ld.global.f32 	%f57, [%rd41+20];
	ld.global.f32 	%f58, [%rd16+20];
	fma.rn.f32 	%f59, %f57, %f58, %f56;
	ld.global.f32 	%f60, [%rd41+24];
	ld.global.f32 	%f61, [%rd16+24];
	fma.rn.f32 	%f62, %f60, %f61, %f59;
	ld.global.f32 	%f63, [%rd41+28];
	ld.global.f32 	%f64, [%rd16+28];
	fma.rn.f32 	%f111, %f63, %f64, %f62;
	add.s32 	%r42, %r42, 16;
	add.s64 	%rd41, %rd41, 64;
	add.s32 	%r41, %r41, 16;
	setp.ne.s32 	%p6, %r42, 0;
	@%p6 bra 	$L__BB1_4;
$L__BB1_5:
	setp.eq.s32 	%p7, %r5, 0;
	@%p7 bra 	$L__BB1_14;
	and.b32  	%r13, %r25, 7;
	setp.lt.u32 	%p8, %r5, 8;
	@%p8 bra 	$L__BB1_8;
	add.s32 	%r35, %r44, %r3;
	mul.wide.u32 	%rd17, %r35, 4;
	add.s64 	%rd18, %rd2, %rd17;
	ld.global.f32 	%f66, [%rd18];
	add.s32 	%r36, %r44, %r4;
	mul.wide.s32 	%rd19, %r36, 4;
	add.s64 	%rd20, %rd1, %rd19;
	ld.global.f32 	%f67, [%rd20];
	fma.rn.f32 	%f68, %f66, %f67, %f111;
	cvt.u64.u32 	%rd21, %r3;
	cvt.u64.u32 	%rd22, %r44;
	add.s64 	%rd23, %rd22, %rd21;
	shl.b64 	%rd24, %rd23, 2;
	add.s64 	%rd25, %rd2, %rd24;
	ld.global.f32 	%f69, [%rd25+4];
	ld.global.f32 	%f70, [%rd20+4];
	fma.rn.f32 	%f71, %f69, %f70, %f68;
	ld.global.f32 	%f72, [%rd25+8];
	ld.global.f32 	%f73, [%rd20+8];
	fma.rn.f32 	%f74, %f72, %f73, %f71;
	ld.global.f32 	%f75, [%rd25+12];
	ld.global.f32 	%f76, [%rd20+12];
	fma.rn.f32 	%f77, %f75, %f76, %f74;
	ld.global.f32 	%f78, [%rd25+16];
	ld.global.f32 	%f79, [%rd20+16];
	fma.rn.f32 	%f80, %f78, %f79, %f77;
	ld.global.f32 	%f81, [%rd25+20];
	ld.global.f32 	%f82, [%rd20+20];
	fma.rn.f32 	%f83, %f81, %f82, %f80;
	ld.global.f32 	%f84, [%rd25+24];
	ld.global.f32 	%f85, [%rd20+24];
	fma.rn.f32 	%f86, %f84, %f85, %f83;
	ld.global.f32 	%f87, [%rd25+28];
	ld.global.f32 	%f88, [%rd20+28];
	fma.rn.f32 	%f111, %f87, %f88, %f86;
	add.s32 	%r44, %r44, 8;
$L__BB1_8:
	setp.eq.s32 	%p9, %r13, 0;
	@%p9 bra 	$L__BB1_14;
	and.b32  	%r16, %r25, 3;
	setp.lt.u32 	%p10, %r13, 4;
	@%p10 bra 	$L__BB1_11;
	add.s32 	%r37, %r44, %r3;
	mul.wide.u32 	%rd26, %r37, 4;
	add.s64 	%rd27, %rd2, %rd26;
	ld.global.f32 	%f90, [%rd27];
	add.s32 	%r38, %r44, %r4;
	mul.wide.s32 	%rd28, %r38, 4;
	add.s64 	%rd29, %rd1, %rd28;
	ld.global.f32 	%f91, [%rd29];
	fma.rn.f32 	%f92, %f90, %f91, %f111;
	cvt.u64.u32 	%rd30, %r3;
	cvt.u64.u32 	%rd31, %r44;
	add.s64 	%rd32, %rd31, %rd30;
	shl.b64 	%rd33, %rd32, 2;
	add.s64 	%rd34, %rd2, %rd33;
	ld.global.f32 	%f93, [%rd34+4];
	ld.global.f32 	%f94, [%rd29+4];
	fma.rn.f32 	%f95, %f93, %f94, %f92;
	ld.global.f32 	%f96, [%rd34+8];
	ld.global.f32 	%f97, [%rd29+8];
	fma.rn.f32 	%f98, %f96, %f97, %f95;
	ld.global.f32 	%f99, [%rd34+12];
	ld.global.f32 	%f100, [%rd29+12];
	fma.rn.f32 	%f111, %f99, %f100, %f98;
	add.s32 	%r44, %r44, 4;
$L__BB1_11:
	setp.eq.s32 	%p11, %r16, 0;
	@%p11 bra 	$L__BB1_14;
	add.s32 	%r47, %r44, %r4;
	add.s32 	%r39, %r44, %r3;
	mul.wide.u32 	%rd35, %r39, 4;
	add.s64 	%rd42, %rd2, %rd35;
	neg.s32 	%r46, %r16;
$L__BB1_13:
	.pragma "nounroll";
	mul.wide.s32 	%rd36, %r47, 4;
	add.s64 	%rd37, %rd1, %rd36;
	ld.global.f32 	%f101, [%rd42];
	ld.global.f32 	%f102, [%rd37];
	fma.rn.f32 	%f111, %f101, %f102, %f111;
	add.s32 	%r47, %r47, 1;
	add.s64 	%rd42, %rd42, 4;
	add.s32 	%r46, %r46, 1;
	setp.ne.s32 	%p12, %r46, 0;
	@%p12 bra 	$L__BB1_13;
$L__BB1_14:
	mad.lo.s32 	%r40, %r26, %r1, %r2;
	cvta.to.global.u64 	%rd38, %rd10;
	mul.wide.s32 	%rd39, %r40, 4;
	add.s64 	%rd40, %rd38, %rd39;
	st.global.f32 	[%rd40], %f111;
$L__BB1_15:
	ret;

}
	// .globl	_Z18matmul_at_b_kernelPfS_S_iii
.visible .entry _Z18matmul_at_b_kernelPfS_S_iii(
	.param .u64 .ptr .align 1 _Z18matmul_at_b_kernelPfS_S_iii_param_0,
	.param .u64 .ptr .align 1 _Z18matmul_at_b_kernelPfS_S_iii_param_1,
	.param .u64 .ptr .align 1 _Z18matmul_at_b_kernelPfS_S_iii_param_2,
	.param .u32 _Z18matmul_at_b_kernelPfS_S_iii_param_3,
	.param .u32 _Z18matmul_at_b_kernelPfS_S_iii_param_4,
	.param .u32 _Z18matmul_at_b_kernelPfS_S_iii_param_5
)
{
	.reg .pred 	%p<13>;
	.reg .b32 	%r<44>;
	.reg .b32 	%f<68>;
	.reg .b64 	%rd<53>;

	ld.param.u64 	%rd4, [_Z18matmul_at_b_kernelPfS_S_iii_param_0];
	ld.param.u64 	%rd5, [_Z18matmul_at_b_kernelPfS_S_iii_param_1];
	ld.param.u64 	%rd3, [_Z18matmul_at_b_kernelPfS_S_iii_param_2];
	ld.param.u32 	%r20, [_Z18matmul_at_b_kernelPfS_S_iii_param_3];
	ld.param.u32 	%r21, [_Z18matmul_at_b_kernelPfS_S_iii_param_4];
	ld.param.u32 	%r22, [_Z18matmul_at_b_kernelPfS_S_iii_param_5];
	cvta.to.global.u64 	%rd1, %rd5;
	cvta.to.global.u64 	%rd2, %rd4;
	mov.u32 	%r23, %ctaid.y;
	mov.u32 	%r24, %ntid.y;
	mov.u32 	%r25, %tid.y;
	mad.lo.s32 	%r1, %r23, %r24, %r25;
	mov.u32 	%r26, %ctaid.x;
	mov.u32 	%r27, %ntid.x;
	mov.u32 	%r28, %tid.x;
	mad.lo.s32 	%r2, %r26, %r27, %r28;
	setp.ge.s32 	%p1, %r1, %r21;
	setp.ge.s32 	%p2, %r2, %r22;
	or.pred  	%p3, %p1, %p2;
	@%p3 bra 	$L__BB2_14;
	setp.lt.s32 	%p4, %r20, 1;
	mov.f32 	%f67, 0f00000000;
	@%p4 bra 	$L__BB2_13;
	and.b32  	%r3, %r20, 7;
	setp.lt.u32 	%p5, %r20, 8;
	mov.f32 	%f67, 0f00000000;
	mov.b32 	%r42, 0;
	@%p5 bra 	$L__BB2_5;
	and.b32  	%r42, %r20, 2147483640;
	neg.s32 	%r40, %r42;
	shl.b32 	%r6, %r22, 3;
	shl.b32 	%r7, %r21, 3;
	mov.f32 	%f67, 0f00000000;
	mul.wide.s32 	%rd10, %r21, 4;
	mul.wide.s32 	%rd12, %r22, 4;
	mov.u32 	%r38, %r1;
	mov.u32 	%r39, %r2;
$L__BB2_4:
	.pragma "nounroll";
	mul.wide.s32 	%rd6, %r38, 4;
	add.s64 	%rd7, %rd2, %rd6;
	ld.global.f32 	%f17, [%rd7];
	mul.wide.s32 	%rd8, %r39, 4;
	add.s64 	%rd9, %rd1, %rd8;
	ld.global.f32 	%f18, [%rd9];
	fma.rn.f32 	%f19, %f17, %f18, %f67;
	add.s64 	%rd11, %rd7, %rd10;
	ld.global.f32 	%f20, [%rd11];
	add.s64 	%rd13, %rd9, %rd12;
	ld.global.f32 	%f21, [%rd13];
	fma.rn.f32 	%f22, %f20, %f21, %f19;
	add.s64 	%rd14, %rd11, %rd10;
	ld.global.f32 	%f23, [%rd14];
	add.s64 	%rd15, %rd13, %rd12;
	ld.global.f32 	%f24, [%rd15];
	fma.rn.f32 	%f25, %f23, %f24, %f22;
	add.s64 	%rd16, %rd14, %rd10;
	ld.global.f32 	%f26, [%rd16];
	add.s64 	%rd17, %rd15, %rd12;
	ld.global.f32 	%f27, [%rd17];
	fma.rn.f32 	%f28, %f26, %f27, %f25;
	add.s64 	%rd18, %rd16, %rd10;
	ld.global.f32 	%f29, [%rd18];
	add.s64 	%rd19, %rd17, %rd12;
	ld.global.f32 	%f30, [%rd19];
	fma.rn.f32 	%f31, %f29, %f30, %f28;
	add.s64 	%rd20, %rd18, %rd10;
	ld.global.f32 	%f32, [%rd20];
	add.s64 	%rd21, %rd19, %rd12;
	ld.global.f32 	%f33, [%rd21];
	fma.rn.f32 	%f34, %f32, %f33, %f31;
	add.s64 	%rd22, %rd20, %rd10;
	ld.global.f32 	%f35, [%rd22];
	add.s64 	%rd23, %rd21, %rd12;
	ld.global.f32 	%f36, [%rd23];
	fma.rn.f32 	%f37, %f35, %f36, %f34;
	add.s64 	%rd24, %rd22, %rd10;
	ld.global.f32 	%f38, [%rd24];
	add.s64 	%rd25, %rd23, %rd12;
	ld.global.f32 	%f39, [%rd25];
	fma.rn.f32 	%f67, %f38, %f39, %f37;
	add.s32 	%r40, %r40, 8;
	add.s32 	%r39, %r39, %r6;
	add.s32 	%r38, %r38, %r7;
	setp.ne.s32 	%p6, %r40, 0;
	@%p6 bra 	$L__BB2_4;
$L__BB2_5:
	setp.eq.s32 	%p7, %r3, 0;
	@%p7 bra 	$L__BB2_13;
	and.b32  	%r15, %r20, 3;
	setp.lt.u32 	%p8, %r3, 4;
	@%p8 bra 	$L__BB2_8;
	mad.lo.s32 	%r30, %r42, %r21, %r1;
	mul.wide.s32 	%rd26, %r30, 4;
	add.s64 	%rd27, %rd2, %rd26;
	ld.global.f32 	%f41, [%rd27];
	mad.lo.s32 	%r31, %r42, %r22, %r2;
	mul.wide.s32 	%rd28, %r31, 4;
	add.s64 	%rd29, %rd1, %rd28;
	ld.global.f32 	%f42, [%rd29];
	fma.rn.f32 	%f43, %f41, %f42, %f67;
	mul.wide.s32 	%rd30, %r21, 4;
	add.s64 	%rd31, %rd27, %rd30;
	ld.global.f32 	%f44, [%rd31];
	mul.wide.s32 	%rd32, %r22, 4;
	add.s64 	%rd33, %rd29, %rd32;
	ld.global.f32 	%f45, [%rd33];
	fma.rn.f32 	%f46, %f44, %f45, %f43;
	add.s64 	%rd34, %rd31, %rd30;
	ld.global.f32 	%f47, [%rd34];
	add.s64 	%rd35, %rd33, %rd32;
	ld.global.f32 	%f48, [%rd35];
	fma.rn.f32 	%f49, %f47, %f48, %f46;
	add.s64 	%rd36, %rd34, %rd30;
	ld.global.f32 	%f50, [%rd36];
	add.s64 	%rd37, %rd35, %rd32;
	ld.global.f32 	%f51, [%rd37];
	fma.rn.f32 	%f67, %f50, %f51, %f49;
	add.s32 	%r42, %r42, 4;
$L__BB2_8:
	setp.eq.s32 	%p9, %r15, 0;
	@%p9 bra 	$L__BB2_13;
	setp.eq.s32 	%p10, %r15, 1;
	@%p10 bra 	$L__BB2_11;
	mad.lo.s32 	%r32, %r42, %r21, %r1;
	mul.wide.s32 	%rd38, %r32, 4;
	add.s64 	%rd39, %rd2, %rd38;
	ld.global.f32 	%f53, [%rd39];
	mad.lo.s32 	%r33, %r42, %r22, %r2;
	mul.wide.s32 	%rd40, %r33, 4;
	add.s64 	%rd41, %rd1, %rd40;
	ld.global.f32 	%f54, [%rd41];
	fma.rn.f32 	%f55, %f53, %f54, %f67;
	mul.wide.s32 	%rd42, %r21, 4;
	add.s64 	%rd43, %rd39, %rd42;
	ld.global.f32 	%f56, [%rd43];
	mul.wide.s32 	%rd44, %r22, 4;
	add.s64 	%rd45, %rd41, %rd44;
	ld.global.f32 	%f57, [%rd45];
	fma.rn.f32 	%f67, %f56, %f57, %f55;
	add.s32 	%r42, %r42, 2;
$L__BB2_11:
	and.b32  	%r34, %r20, 1;
	setp.eq.b32 	%p11, %r34, 1;
	not.pred 	%p12, %p11;
	@%p12 bra 	$L__BB2_13;
	mad.lo.s32 	%r35, %r42, %r21, %r1;
	mul.wide.s32 	%rd46, %r35, 4;
	add.s64 	%rd47, %rd2, %rd46;
	ld.global.f32 	%f58, [%rd47];
	mad.lo.s32 	%r36, %r42, %r22, %r2;
	mul.wide.s32 	%rd48, %r36, 4;
	add.s64 	%rd49, %rd1, %rd48;
	ld.global.f32 	%f59, [%rd49];
	fma.rn.f32 	%f67, %f58, %f59, %f67;
$L__BB2_13:
	mad.lo.s32 	%r37, %r22, %r1, %r2;
	cvta.to.global.u64 	%rd50, %rd3;
	mul.wide.s32 	%rd51, %r37, 4;
	add.s64 	%rd52, %rd50, %rd51;
	st.global.f32 	[%rd52], %f67;
$L__BB2_14:
	ret;

}
	// .globl	_Z11gelu_kernelPfi
.visible .entry _Z11gelu_kernelPfi(
	.param .u64 .ptr .align 1 _Z11gelu_kernelPfi_param_0,
	.param .u32 _Z11gelu_kernelPfi_param_1
)
{
	.reg .pred 	%p<4>;
	.reg .b32 	%r<6>;
	.reg .b32 	%f<24>;
	.reg .b64 	%rd<5>;

	ld.param.u64 	%rd1, [_Z11gelu_kernelPfi_param_0];
	ld.param.u32 	%r2, [_Z11gelu_kernelPfi_param_1];
	mov.u32 	%r3, %ctaid.x;
	mov.u32 	%r4, %ntid.x;
	mov.u32 	%r5, %tid.x;
	mad.lo.s32 	%r1, %r3, %r4, %r5;
	setp.ge.s32 	%p1, %r1, %r2;
	@%p1 bra 	$L__BB3_2;
	cvta.to.global.u64 	%rd2, %rd1;
	mul.wide.s32 	%rd3, %r1, 4;
	add.s64 	%rd4, %rd2, %rd3;
	ld.global.f32 	%f1, [%rd4];
	mul.f32 	%f2, %f1, 0f3D372713;
	mul.f32 	%f3, %f1, %f2;
	fma.rn.f32 	%f4, %f1, %f3, %f1;
	mul.f32 	%f5, %f4, 0f3F4C422A;
	abs.f32 	%f6, %f5;
	mul.f32 	%f7, %f6, 0f4038AA3B;
	ex2.approx.ftz.f32 	%f8, %f7;
	add.f32 	%f9, %f8, 0f3F800000;
	rcp.approx.ftz.f32 	%f10, %f9;
	fma.rn.f32 	%f11, %f10, 0fC0000000, 0f3F800000;
	setp.ge.f32 	%p2, %f6, 0f41102CB4;
	selp.f32 	%f12, 0f3F800000, %f11, %p2;
	copysign.f32 	%f13, %f5, %f12;
	mul.f32 	%f14, %f5, %f5;
	fma.rn.f32 	%f15, %f14, 0f3C80F082, 0fBD563CAE;
	fma.rn.f32 	%f16, %f15, %f14, 0f3E085941;
	fma.rn.f32 	%f17, %f16, %f14, 0fBEAAA9ED;
	fma.rn.f32 	%f18, %f17, %f14, 0f00000000;
	fma.rn.f32 	%f19, %f18, %f5, %f5;
	setp.ge.f32 	%p3, %f6, 0f3F19999A;
	selp.f32 	%f20, %f13, %f19, %p3;
	add.f32 	%f21, %f20, 0f3F800000;
	mul.f32 	%f22, %f21, 0f3F000000;
	mul.f32 	%f23, %f1, %f22;
	st.global.f32 	[%rd4], %f23;
$L__BB3_2:
	ret;

}
	// .globl	_Z12dgelu_kernelPfS_i
.visible .entry _Z12dgelu_kernelPfS_i(
	.param .u64 .ptr .align 1 _Z12dgelu_kernelPfS_i_param_0,
	.param .u64 .ptr .align 1 _Z12dgelu_kernelPfS_i_param_1,
	.param .u32 _Z12dgelu_kernelPfS_i_param_2
)
{
	.reg .pred 	%p<4>;
	.reg .b32 	%r<8>;
	.reg .b32 	%f<39>;
	.reg .b64 	%rd<8>;

	ld.param.u64 	%rd1, [_Z12dgelu_kernelPfS_i_param_0];
	ld.param.u64 	%rd2, [_Z12dgelu_kernelPfS_i_param_1];
	ld.param.u32 	%r2, [_Z12dgelu_kernelPfS_i_param_2];
	mov.u32 	%r3, %ctaid.x;
	mov.u32 	%r4, %ntid.x;
	mov.u32 	%r5, %tid.x;
	mad.lo.s32 	%r1, %r3, %r4, %r5;
	setp.ge.s32 	%p1, %r1, %r2;
	@%p1 bra 	$L__BB4_2;
	cvta.to.global.u64 	%rd3, %rd1;
	cvta.to.global.u64 	%rd4, %rd2;
	mul.wide.s32 	%rd5, %r1, 4;
	add.s64 	%rd6, %rd3, %rd5;
	ld.global.f32 	%f1, [%rd6];
	mul.f32 	%f2, %f1, 0f3D372713;
	mul.f32 	%f3, %f1, %f2;
	fma.rn.f32 	%f4, %f1, %f3, %f1;
	mul.f32 	%f5, %f4, 0f3F4C422A;
	abs.f32 	%f6, %f5;
	mul.f32 	%f7, %f6, 0f4038AA3B;
	ex2.approx.ftz.f32 	%f8, %f7;
	add.f32 	%f9, %f8, 0f3F800000;
	rcp.approx.ftz.f32 	%f10, %f9;
	fma.rn.f32 	%f11, %f10, 0fC0000000, 0f3F800000;
	setp.ge.f32 	%p2, %f6, 0f41102CB4;
	selp.f32 	%f12, 0f3F800000, %f11, %p2;
	copysign.f32 	%f13, %f5, %f12;
	mul.f32 	%f14, %f5, %f5;
	fma.rn.f32 	%f15, %f14, 0f3C80F082, 0fBD563CAE;
	fma.rn.f32 	%f16, %f15, %f14, 0f3E085941;
	fma.rn.f32 	%f17, %f16, %f14, 0fBEAAA9ED;
	fma.rn.f32 	%f18, %f17, %f14, 0f00000000;
	fma.rn.f32 	%f19, %f18, %f5, %f5;
	setp.ge.f32 	%p3, %f6, 0f3F19999A;
	selp.f32 	%f20, %f13, %f19, %p3;
	add.f32 	%f21, %f20, 0f3F800000;
	mul.f32 	%f22, %f21, 0f3F000000;
	mul.f32 	%f23, %f1, 0fBF000000;
	mul.f32 	%f24, %f1, %f23;
	fma.rn.f32 	%f25, %f24, 0f3BBB989D, 0f3F000000;
	cvt.sat.f32.f32 	%f26, %f25;
	mov.f32 	%f27, 0f4B400001;
	mov.f32 	%f28, 0f437C0000;
	fma.rm.f32 	%f29, %f26, %f28, %f27;
	add.f32 	%f30, %f29, 0fCB40007F;
	neg.f32 	%f31, %f30;
	fma.rn.f32 	%f32, %f24, 0f3FB8AA3B, %f31;
	fma.rn.f32 	%f33, %f24, 0f32A57060, %f32;
	mov.b32 	%r6, %f29;
	shl.b32 	%r7, %r6, 23;
	mov.b32 	%f34, %r7;
	ex2.approx.ftz.f32 	%f35, %f33;
	mul.f32 	%f36, %f35, %f34;
	mul.f32 	%f37, %f36, 0f3ECC4229;
	fma.rn.f32 	%f38, %f1, %f37, %f22;
	add.s64 	%rd7, %rd4, %rd5;
	st.global.f32 	[%rd7], %f38;
$L__BB4_2:
	ret;

}
	// .globl	_Z14softmax_kernelPfii
.visible .entry _Z14softmax_kernelPfii(
	.param .u64 .ptr .align 1 _Z14softmax_kernelPfii_param_0,
	.param .u32 _Z14softmax_kernelPfii_param_1,
	.param .u32 _Z14softmax_kernelPfii_param_2
)
{
	.reg .pred 	%p<29>;
	.reg .b32 	%r<111>;
	.reg .b32 	%f<393>;
	.reg .b64 	%rd<77>;

	ld.param.u64 	%rd17, [_Z14softmax_kernelPfii_param_0];
	ld.param.u32 	%r48, [_Z14softmax_kernelPfii_param_1];
	ld.param.u32 	%r47, [_Z14softmax_kernelPfii_param_2];
	cvta.to.global.u64 	%rd1, %rd17;
	mov.u32 	%r1, %ctaid.x;
	setp.ge.s32 	%p1, %r1, %r48;
	@%p1 bra 	$L__BB5_40;
	mul.lo.s32 	%r2, %r47, %r1;
	mul.wide.s32 	%rd18, %r2, 4;
	add.s64 	%rd19, %rd1, %rd18;
	ld.global.f32 	%f383, [%rd19];
	setp.lt.s32 	%p2, %r47, 2;
	@%p2 bra 	$L__BB5_15;
	add.s32 	%r3, %r47, -1;
	add.s32 	%r50, %r47, -2;
	and.b32  	%r4, %r3, 15;
	setp.lt.u32 	%p3, %r50, 15;
	mov.b32 	%r97, 1;
	@%p3 bra 	$L__BB5_6;
	and.b32  	%r52, %r3, -16;
	neg.s32 	%r101, %r52;
	add.s32 	%r53, %r2, 1;
	mul.wide.u32 	%rd20, %r53, 4;
	add.s64 	%rd21, %rd20, %rd1;
	add.s64 	%rd73, %rd21, 32;
	mov.b32 	%r100, 0;
$L__BB5_4:
	.pragma "nounroll";
	ld.global.f32 	%f28, [%rd73+-32];
	max.f32 	%f29, %f383, %f28;
	ld.global.f32 	%f30, [%rd73+-28];
	max.f32 	%f31, %f29, %f30;
	ld.global.f32 	%f32, [%rd73+-24];
	max.f32 	%f33, %f31, %f32;
	ld.global.f32 	%f34, [%rd73+-20];
	max.f32 	%f35, %f33, %f34;
	ld.global.f32 	%f36, [%rd73+-16];
	max.f32 	%f37, %f35, %f36;
	ld.global.f32 	%f38, [%rd73+-12];
	max.f32 	%f39, %f37, %f38;
	ld.global.f32 	%f40, [%rd73+-8];
	max.f32 	%f41, %f39, %f40;
	ld.global.f32 	%f42, [%rd73+-4];
	max.f32 	%f43, %f41, %f42;
	ld.global.f32 	%f44, [%rd73];
	max.f32 	%f45, %f43, %f44;
	ld.global.f32 	%f46, [%rd73+4];
	max.f32 	%f47, %f45, %f46;
	ld.global.f32 	%f48, [%rd73+8];
	max.f32 	%f49, %f47, %f48;
	ld.global.f32 	%f50, [%rd73+12];
	max.f32 	%f51, %f49, %f50;
	ld.global.f32 	%f52, [%rd73+16];
	max.f32 	%f53, %f51, %f52;
	ld.global.f32 	%f54, [%rd73+20];
	max.f32 	%f55, %f53, %f54;
	ld.global.f32 	%f56, [%rd73+24];
	max.f32 	%f57, %f55, %f56;
	ld.global.f32 	%f58, [%rd73+28];
	max.f32 	%f383, %f57, %f58;
	add.s32 	%r101, %r101, 16;
	add.s32 	%r100, %r100, 16;
	add.s64 	%rd73, %rd73, 64;
	setp.eq.s32 	%p4, %r101, 0;
	@%p4 bra 	$L__BB5_5;
	bra.uni 	$L__BB5_4;
$L__BB5_5:
	add.s32 	%r97, %r100, 1;
$L__BB5_6:
	setp.eq.s32 	%p5, %r4, 0;
	@%p5 bra 	$L__BB5_15;
	and.b32  	%r8, %r3, 7;
	setp.lt.u32 	%p6, %r4, 8;
	@%p6 bra 	$L__BB5_9;
	add.s32 	%r54, %r97, %r2;
	mul.wide.u32 	%rd22, %r54, 4;
	add.s64 	%rd23, %rd1, %rd22;
	ld.global.f32 	%f60, [%rd23];
	max.f32 	%f61, %f383, %f60;
	cvt.u64.u32 	%rd24, %r2;
	cvt.u64.u32 	%rd25, %r97;
	add.s64 	%rd26, %rd25, %rd24;
	shl.b64 	%rd27, %rd26, 2;
	add.s64 	%rd28, %rd1, %rd27;
	ld.global.f32 	%f62, [%rd28+4];
	max.f32 	%f63, %f61, %f62;
	ld.global.f32 	%f64, [%rd28+8];
	max.f32 	%f65, %f63, %f64;
	ld.global.f32 	%f66, [%rd28+12];
	max.f32 	%f67, %f65, %f66;
	ld.global.f32 	%f68, [%rd28+16];
	max.f32 	%f69, %f67, %f68;
	ld.global.f32 	%f70, [%rd28+20];
	max.f32 	%f71, %f69, %f70;
	ld.global.f32 	%f72, [%rd28+24];
	max.f32 	%f73, %f71, %f72;
	ld.global.f32 	%f74, [%rd28+28];
	max.f32 	%f383, %f73, %f74;
	add.s32 	%r97, %r97, 8;
$L__BB5_9:
	setp.eq.s32 	%p7, %r8, 0;
	@%p7 bra 	$L__BB5_15;
	and.b32  	%r11, %r3, 3;
	setp.lt.u32 	%p8, %r8, 4;
	@%p8 bra 	$L__BB5_12;
	add.s32 	%r55, %r97, %r2;
	mul.wide.u32 	%rd29, %r55, 4;
	add.s64 	%rd30, %rd1, %rd29;
	ld.global.f32 	%f76, [%rd30];
	max.f32 	%f77, %f383, %f76;
	cvt.u64.u32 	%rd31, %r2;
	cvt.u64.u32 	%rd32, %r97;
	add.s64 	%rd33, %rd32, %rd31;
	shl.b64 	%rd34, %rd33, 2;
	add.s64 	%rd35, %rd1, %rd34;
	ld.global.f32 	%f78, [%rd35+4];
	max.f32 	%f79, %f77, %f78;
	ld.global.f32 	%f80, [%rd35+8];
	max.f32 	%f81, %f79, %f80;
	ld.global.f32 	%f82, [%rd35+12];
	max.f32 	%f383, %f81, %f82;
	add.s32 	%r97, %r97, 4;
$L__BB5_12:
	setp.eq.s32 	%p9, %r11, 0;
	@%p9 bra 	$L__BB5_15;
	add.s32 	%r56, %r97, %r2;
	mul.wide.u32 	%rd36, %r56, 4;
	add.s64 	%rd72, %rd1, %rd36;
	neg.s32 	%r99, %r11;
$L__BB5_14:
	.pragma "nounroll";
	ld.global.f32 	%f83, [%rd72];
	max.f32 	%f383, %f383, %f83;
	add.s64 	%rd72, %rd72, 4;
	add.s32 	%r99, %r99, 1;
	setp.ne.s32 	%p10, %r99, 0;
	@%p10 bra 	$L__BB5_14;
$L__BB5_15:
	setp.lt.s32 	%p11, %r47, 1;
	mov.f32 	%f391, 0f00000000;
	@%p11 bra 	$L__BB5_27;
	and.b32  	%r17, %r47, 7;
	setp.lt.u32 	%p12, %r47, 8;
	mov.f32 	%f391, 0f00000000;
	mov.b32 	%r102, 0;
	@%p12 bra 	$L__BB5_19;
	and.b32  	%r102, %r47, 2147483640;
	neg.s32 	%r105, %r102;
	mul.wide.u32 	%rd37, %r2, 4;
	add.s64 	%rd38, %rd37, %rd1;
	add.s64 	%rd74, %rd38, 16;
	mov.f32 	%f391, 0f00000000;
$L__BB5_18:
	.pragma "nounroll";
	ld.global.f32 	%f88, [%rd74+-16];
	sub.f32 	%f89, %f88, %f383;
	fma.rn.f32 	%f90, %f89, 0f3BBB989D, 0f3F000000;
	cvt.sat.f32.f32 	%f91, %f90;
	mov.f32 	%f92, 0f4B400001;
	mov.f32 	%f93, 0f437C0000;
	fma.rm.f32 	%f94, %f91, %f93, %f92;
	add.f32 	%f95, %f94, 0fCB40007F;
	neg.f32 	%f96, %f95;
	fma.rn.f32 	%f97, %f89, 0f3FB8AA3B, %f96;
	fma.rn.f32 	%f98, %f89, 0f32A57060, %f97;
	mov.b32 	%r58, %f94;
	shl.b32 	%r59, %r58, 23;
	mov.b32 	%f99, %r59;
	ex2.approx.ftz.f32 	%f100, %f98;
	mul.f32 	%f101, %f100, %f99;
	st.global.f32 	[%rd74+-16], %f101;
	add.f32 	%f102, %f391, %f101;
	ld.global.f32 	%f103, [%rd74+-12];
	sub.f32 	%f104, %f103, %f383;
	fma.rn.f32 	%f105, %f104, 0f3BBB989D, 0f3F000000;
	cvt.sat.f32.f32 	%f106, %f105;
	fma.rm.f32 	%f107, %f106, %f93, %f92;
	add.f32 	%f108, %f107, 0fCB40007F;
	neg.f32 	%f109, %f108;
	fma.rn.f32 	%f110, %f104, 0f3FB8AA3B, %f109;
	fma.rn.f32 	%f111, %f104, 0f32A57060, %f110;
	mov.b32 	%r60, %f107;
	shl.b32 	%r61, %r60, 23;
	mov.b32 	%f112, %r61;
	ex2.approx.ftz.f32 	%f113, %f111;
	mul.f32 	%f114, %f113, %f112;
	st.global.f32 	[%rd74+-12], %f114;
	add.f32 	%f115, %f102, %f114;
	ld.global.f32 	%f116, [%rd74+-8];
	sub.f32 	%f117, %f116, %f383;
	fma.rn.f32 	%f118, %f117, 0f3BBB989D, 0f3F000000;
	cvt.sat.f32.f32 	%f119, %f118;
	fma.rm.f32 	%f120, %f119, %f93, %f92;
	add.f32 	%f121, %f120, 0fCB40007F;
	neg.f32 	%f122, %f121;
	fma.rn.f32 	%f123, %f117, 0f3FB8AA3B, %f122;
	fma.rn.f32 	%f124, %f117, 0f32A57060, %f123;
	mov.b32 	%r62, %f120;
	shl.b32 	%r63, %r62, 23;
	mov.b32 	%f125, %r63;
	ex2.approx.ftz.f32 	%f126, %f124;
	mul.f32 	%f127, %f126, %f125;
	st.global.f32 	[%rd74+-8], %f127;
	add.f32 	%f128, %f115, %f127;
	ld.global.f32 	%f129, [%rd74+-4];
	sub.f32 	%f130, %f129, %f383;
	fma.rn.f32 	%f131, %f130, 0f3BBB989D, 0f3F000000;
	cvt.sat.f32.f32 	%f132, %f131;
	fma.rm.f32 	%f133, %f132, %f93, %f92;
	add.f32 	%f134, %f133, 0fCB40007F;
	neg.f32 	%f135, %f134;
	fma.rn.f32 	%f136, %f130, 0f3FB8AA3B, %f135;
	fma.rn.f32 	%f137, %f130, 0f32A57060, %f136;
	mov.b32 	%r64, %f133;
	shl.b32 	%r65, %r64, 23;
	mov.b32 	%f138, %r65;
	ex2.approx.ftz.f32 	%f139, %f137;
	mul.f32 	%f140, %f139, %f138;
	st.global.f32 	[%rd74+-4], %f140;
	add.f32 	%f141, %f128, %f140;
	ld.global.f32 	%f142, [%rd74];
	sub.f32 	%f143, %f142, %f383;
	fma.rn.f32 	%f144, %f143, 0f3BBB989D, 0f3F000000;
	cvt.sat.f32.f32 	%f145, %f144;
	fma.rm.f32 	%f146, %f145, %f93, %f92;
	add.f32 	%f147, %f146, 0fCB40007F;
	neg.f32 	%f148, %f147;
	fma.rn.f32 	%f149, %f143, 0f3FB8AA3B, %f148;
	fma.rn.f32 	%f150, %f143, 0f32A57060, %f149;
	mov.b32 	%r66, %f146;
	shl.b32 	%r67, %r66, 23;
	mov.b32 	%f151, %r67;
	ex2.approx.ftz.f32 	%f152, %f150;
	mul.f32 	%f153, %f152, %f151;
	st.global.f32 	[%rd74], %f153;
	add.f32 	%f154, %f141, %f153;
	ld.global.f32 	%f155, [%rd74+4];
	sub.f32 	%f156, %f155, %f383;
	fma.rn.f32 	%f157, %f156, 0f3BBB989D, 0f3F000000;
	cvt.sat.f32.f32 	%f158, %f157;
	fma.rm.f32 	%f159, %f158, %f93, %f92;
	add.f32 	%f160, %f159, 0fCB40007F;
	neg.f32 	%f161, %f160;
	fma.rn.f32 	%f162, %f156, 0f3FB8AA3B, %f161;
	fma.rn.f32 	%f163, %f156, 0f32A57060, %f162;
	mov.b32 	%r68, %f159;
	shl.b32 	%r69, %r68, 23;
	mov.b32 	%f164, %r69;
	ex2.approx.ftz.f32 	%f165, %f163;
	mul.f32 	%f166, %f165, %f164;
	st.global.f32 	[%rd74+4], %f166;
	add.f32 	%f167, %f154, %f166;
	ld.global.f32 	%f168, [%rd74+8];
	sub.f32 	%f169, %f168, %f383;
	fma.rn.f32 	%f170, %f169, 0f3BBB989D, 0f3F000000;
	cvt.sat.f32.f32 	%f171, %f170;
	fma.rm.f32 	%f172, %f171, %f93, %f92;
	add.f32 	%f173, %f172, 0fCB40007F;
	neg.f32 	%f174, %f173;
	fma.rn.f32 	%f175, %f169, 0f3FB8AA3B, %f174;
	fma.rn.f32 	%f176, %f169, 0f32A57060, %f175;
	mov.b32 	%r70, %f172;
	shl.b32 	%r71, %r70, 23;
	mov.b32 	%f177, %r71;
	ex2.approx.ftz.f32 	%f178, %f176;
	mul.f32 	%f179, %f178, %f177;
	st.global.f32 	[%rd74+8], %f179;
	add.f32 	%f180, %f167, %f179;
	ld.global.f32 	%f181, [%rd74+12];
	sub.f32 	%f182, %f181, %f383;
	fma.rn.f32 	%f183, %f182, 0f3BBB989D, 0f3F000000;
	cvt.sat.f32.f32 	%f184, %f183;
	fma.rm.f32 	%f185, %f184, %f93, %f92;
	add.f32 	%f186, %f185, 0fCB40007F;
	neg.f32 	%f187, %f186;
	fma.rn.f32 	%f188, %f182, 0f3FB8AA3B, %f187;
	fma.rn.f32 	%f189, %f182, 0f32A57060, %f188;
	mov.b32 	%r72, %f185;
	shl.b32 	%r73, %r72, 23;
	mov.b32 	%f190, %r73;
	ex2.approx.ftz.f32 	%f191, %f189;
	mul.f32 	%f192, %f191, %f190;
	st.global.f32 	[%rd74+12], %f192;
	add.f32 	%f391, %f180, %f192;
	add.s32 	%r105, %r105, 8;
	add.s64 	%rd74, %rd74, 32;
	setp.eq.s32 	%p13, %r105, 0;
	@%p13 bra 	$L__BB5_19;
	bra.uni 	$L__BB5_18;
$L__BB5_19:
	setp.eq.s32 	%p14, %r17, 0;
	@%p14 bra 	$L__BB5_27;
	and.b32  	%r25, %r47, 3;
	setp.lt.u32 	%p15, %r17, 4;
	@%p15 bra 	$L__BB5_22;
	add.s32 	%r74, %r102, %r2;
	mul.wide.u32 	%rd39, %r74, 4;
	add.s64 	%rd40, %rd1, %rd39;
	ld.global.f32 	%f194, [%rd40];
	sub.f32 	%f195, %f194, %f383;
	fma.rn.f32 	%f196, %f195, 0f3BBB989D, 0f3F000000;
	cvt.sat.f32.f32 	%f197, %f196;
	mov.f32 	%f198, 0f4B400001;
	mov.f32 	%f199, 0f437C0000;
	fma.rm.f32 	%f200, %f197, %f199, %f198;
	add.f32 	%f201, %f200, 0fCB40007F;
	neg.f32 	%f202, %f201;
	fma.rn.f32 	%f203, %f195, 0f3FB8AA3B, %f202;
	fma.rn.f32 	%f204, %f195, 0f32A57060, %f203;
	mov.b32 	%r75, %f200;
	shl.b32 	%r76, %r75, 23;
	mov.b32 	%f205, %r76;
	ex2.approx.ftz.f32 	%f206, %f204;
	mul.f32 	%f207, %f206, %f205;
	st.global.f32 	[%rd40], %f207;
	add.f32 	%f208, %f391, %f207;
	cvt.u64.u32 	%rd41, %r2;
	cvt.u64.u32 	%rd42, %r102;
	add.s64 	%rd43, %rd42, %rd41;
	shl.b64 	%rd44, %rd43, 2;
	add.s64 	%rd45, %rd1, %rd44;
	ld.global.f32 	%f209, [%rd45+4];
	sub.f32 	%f210, %f209, %f383;
	fma.rn.f32 	%f211, %f210, 0f3BBB989D, 0f3F000000;
	cvt.sat.f32.f32 	%f212, %f211;
	fma.rm.f32 	%f213, %f212, %f199, %f198;
	add.f32 	%f214, %f213, 0fCB40007F;
	neg.f32 	%f215, %f214;
	fma.rn.f32 	%f216, %f210, 0f3FB8AA3B, %f215;
	fma.rn.f32 	%f217, %f210, 0f32A57060, %f216;
	mov.b32 	%r77, %f213;
	shl.b32 	%r78, %r77, 23;
	mov.b32 	%f218, %r78;
	ex2.approx.ftz.f32 	%f219, %f217;
	mul.f32 	%f220, %f219, %f218;
	st.global.f32 	[%rd45+4], %f220;
	add.f32 	%f221, %f208, %f220;
	ld.global.f32 	%f222, [%rd45+8];
	sub.f32 	%f223, %f222, %f383;
	fma.rn.f32 	%f224, %f223, 0f3BBB989D, 0f3F000000;
	cvt.sat.f32.f32 	%f225, %f224;
	fma.rm.f32 	%f226, %f225, %f199, %f198;
	add.f32 	%f227, %f226, 0fCB40007F;
	neg.f32 	%f228, %f227;
	fma.rn.f32 	%f229, %f223, 0f3FB8AA3B, %f228;
	fma.rn.f32 	%f230, %f223, 0f32A57060, %f229;
	mov.b32 	%r79, %f226;
	shl.b32 	%r80, %r79, 23;
	mov.b32 	%f231, %r80;
	ex2.approx.ftz.f32 	%f232, %f230;
	mul.f32 	%f233, %f232, %f231;
	st.global.f32 	[%rd45+8], %f233;
	add.f32 	%f234, %f221, %f233;
	ld.global.f32 	%f235, [%rd45+12];
	sub.f32 	%f236, %f235, %f383;
	fma.rn.f32 	%f237, %f236, 0f3BBB989D, 0f3F000000;
	cvt.sat.f32.f32 	%f238, %f237;
	fma.rm.f32 	%f239, %f238, %f199, %f198;
	add.f32 	%f240, %f239, 0fCB40007F;
	neg.f32 	%f241, %f240;
	fma.rn.f32 	%f242, %f236, 0f3FB8AA3B, %f241;
	fma.rn.f32 	%f243, %f236, 0f32A57060, %f242;
	mov.b32 	%r81, %f239;
	shl.b32 	%r82, %r81, 23;
	mov.b32 	%f244, %r82;
	ex2.approx.ftz.f32 	%f245, %f243;
	mul.f32 	%f246, %f245, %f244;
	st.global.f32 	[%rd45+12], %f246;
	add.f32 	%f391, %f234, %f246;
	add.s32 	%r102, %r102, 4;
$L__BB5_22:
	setp.eq.s32 	%p16, %r25, 0;
	@%p16 bra 	$L__BB5_27;
	setp.eq.s32 	%p17, %r25, 1;
	@%p17 bra 	$L__BB5_25;
	add.s32 	%r83, %r102, %r2;
	mul.wide.u32 	%rd46, %r83, 4;
	add.s64 	%rd47, %rd1, %rd46;
	ld.global.f32 	%f248, [%rd47];
	sub.f32 	%f249, %f248, %f383;
	fma.rn.f32 	%f250, %f249, 0f3BBB989D, 0f3F000000;
	cvt.sat.f32.f32 	%f251, %f250;
	mov.f32 	%f252, 0f4B400001;
	mov.f32 	%f253, 0f437C0000;
	fma.rm.f32 	%f254, %f251, %f253, %f252;
	add.f32 	%f255, %f254, 0fCB40007F;
	neg.f32 	%f256, %f255;
	fma.rn.f32 	%f257, %f249, 0f3FB8AA3B, %f256;
	fma.rn.f32 	%f258, %f249, 0f32A57060, %f257;
	mov.b32 	%r84, %f254;
	shl.b32 	%r85, %r84, 23;
	mov.b32 	%f259, %r85;
	ex2.approx.ftz.f32 	%f260, %f258;
	mul.f32 	%f261, %f260, %f259;
	st.global.f32 	[%rd47], %f261;
	add.f32 	%f262, %f391, %f261;
	cvt.u64.u32 	%rd48, %r2;
	cvt.u64.u32 	%rd49, %r102;
	add.s64 	%rd50, %rd49, %rd48;
	shl.b64 	%rd51, %rd50, 2;
	add.s64 	%rd52, %rd1, %rd51;
	ld.global.f32 	%f263, [%rd52+4];
	sub.f32 	%f264, %f263, %f383;
	fma.rn.f32 	%f265, %f264, 0f3BBB989D, 0f3F000000;
	cvt.sat.f32.f32 	%f266, %f265;
	fma.rm.f32 	%f267, %f266, %f253, %f252;
	add.f32 	%f268, %f267, 0fCB40007F;
	neg.f32 	%f269, %f268;
	fma.rn.f32 	%f270, %f264, 0f3FB8AA3B, %f269;
	fma.rn.f32 	%f271, %f264, 0f32A57060, %f270;
	mov.b32 	%r86, %f267;
	shl.b32 	%r87, %r86, 23;
	mov.b32 	%f272, %r87;
	ex2.approx.ftz.f32 	%f273, %f271;
	mul.f32 	%f274, %f273, %f272;
	st.global.f32 	[%rd52+4], %f274;
	add.f32 	%f391, %f262, %f274;
	add.s32 	%r102, %r102, 2;
$L__BB5_25:
	and.b32  	%r88, %r47, 1;
	setp.eq.b32 	%p18, %r88, 1;
	not.pred 	%p19, %p18;
	@%p19 bra 	$L__BB5_27;
	add.s32 	%r89, %r102, %r2;
	mul.wide.u32 	%rd53, %r89, 4;
	add.s64 	%rd54, %rd1, %rd53;
	ld.global.f32 	%f275, [%rd54];
	sub.f32 	%f276, %f275, %f383;
	fma.rn.f32 	%f277, %f276, 0f3BBB989D, 0f3F000000;
	cvt.sat.f32.f32 	%f278, %f277;
	mov.f32 	%f279, 0f4B400001;
	mov.f32 	%f280, 0f437C0000;
	fma.rm.f32 	%f281, %f278, %f280, %f279;
	add.f32 	%f282, %f281, 0fCB40007F;
	neg.f32 	%f283, %f282;
	fma.rn.f32 	%f284, %f276, 0f3FB8AA3B, %f283;
	fma.rn.f32 	%f285, %f276, 0f32A57060, %f284;
	mov.b32 	%r90, %f281;
	shl.b32 	%r91, %r90, 23;
	mov.b32 	%f286, %r91;
	ex2.approx.ftz.f32 	%f287, %f285;
	mul.f32 	%f288, %f287, %f286;
	st.global.f32 	[%rd54], %f288;
	add.f32 	%f391, %f391, %f288;
$L__BB5_27:
	setp.lt.s32 	%p20, %r47, 1;
	@%p20 bra 	$L__BB5_40;
	and.b32  	%r30, %r47, 15;
	setp.lt.u32 	%p21, %r47, 16;
	mov.b32 	%r107, 0;
	@%p21 bra 	$L__BB5_31;
	and.b32  	%r107, %r47, 2147483632;
	neg.s32 	%r106, %r107;
	mul.wide.u32 	%rd55, %r2, 4;
	add.s64 	%rd56, %rd55, %rd1;
	add.s64 	%rd75, %rd56, 32;
$L__BB5_30:
	.pragma "nounroll";
	ld.global.f32 	%f289, [%rd75+-32];
	div.rn.f32 	%f290, %f289, %f391;
	max.f32 	%f291, %f290, 0f33D6BF95;
	st.global.f32 	[%rd75+-32], %f291;
	ld.global.f32 	%f292, [%rd75+-28];
	div.rn.f32 	%f293, %f292, %f391;
	max.f32 	%f294, %f293, 0f33D6BF95;
	st.global.f32 	[%rd75+-28], %f294;
	ld.global.f32 	%f295, [%rd75+-24];
	div.rn.f32 	%f296, %f295, %f391;
	max.f32 	%f297, %f296, 0f33D6BF95;
	st.global.f32 	[%rd75+-24], %f297;
	ld.global.f32 	%f298, [%rd75+-20];
	div.rn.f32 	%f299, %f298, %f391;
	max.f32 	%f300, %f299, 0f33D6BF95;
	st.global.f32 	[%rd75+-20], %f300;
	ld.global.f32 	%f301, [%rd75+-16];
	div.rn.f32 	%f302, %f301, %f391;
	max.f32 	%f303, %f302, 0f33D6BF95;
	st.global.f32 	[%rd75+-16], %f303;
	ld.global.f32 	%f304, [%rd75+-12];
	div.rn.f32 	%f305, %f304, %f391;
	max.f32 	%f306, %f305, 0f33D6BF95;
	st.global.f32 	[%rd75+-12], %f306;
	ld.global.f32 	%f307, [%rd75+-8];
	div.rn.f32 	%f308, %f307, %f391;
	max.f32 	%f309, %f308, 0f33D6BF95;
	st.global.f32 	[%rd75+-8], %f309;
	ld.global.f32 	%f310, [%rd75+-4];
	div.rn.f32 	%f311, %f310, %f391;
	max.f32 	%f312, %f311, 0f33D6BF95;
	st.global.f32 	[%rd75+-4], %f312;
	ld.global.f32 	%f313, [%rd75];
	div.rn.f32 	%f314, %f313, %f391;
	max.f32 	%f315, %f314, 0f33D6BF95;
	st.global.f32 	[%rd75], %f315;
	ld.global.f32 	%f316, [%rd75+4];
	div.rn.f32 	%f317, %f316, %f391;
	max.f32 	%f318, %f317, 0f33D6BF95;
	st.global.f32 	[%rd75+4], %f318;
	ld.global.f32 	%f319, [%rd75+8];
	div.rn.f32 	%f320, %f319, %f391;
	max.f32 	%f321, %f320, 0f33D6BF95;
	st.global.f32 	[%rd75+8], %f321;
	ld.global.f32 	%f322, [%rd75+12];
	div.rn.f32 	%f323, %f322, %f391;
	max.f32 	%f324, %f323, 0f33D6BF95;
	st.global.f32 	[%rd75+12], %f324;
	ld.global.f32 	%f325, [%rd75+16];
	div.rn.f32 	%f326, %f325, %f391;
	max.f32 	%f327, %f326, 0f33D6BF95;
	st.global.f32 	[%rd75+16], %f327;
	ld.global.f32 	%f328, [%rd75+20];
	div.rn.f32 	%f329, %f328, %f391;
	max.f32 	%f330, %f329, 0f33D6BF95;
	st.global.f32 	[%rd75+20], %f330;
	ld.global.f32 	%f331, [%rd75+24];
	div.rn.f32 	%f332, %f331, %f391;
	max.f32 	%f333, %f332, 0f33D6BF95;
	st.global.f32 	[%rd75+24], %f333;
	ld.global.f32 	%f334, [%rd75+28];
	div.rn.f32 	%f335, %f334, %f391;
	max.f32 	%f336, %f335, 0f33D6BF95;
	st.global.f32 	[%rd75+28], %f336;
	add.s32 	%r106, %r106, 16;
	add.s64 	%rd75, %rd75, 64;
	setp.ne.s32 	%p22, %r106, 0;
	@%p22 bra 	$L__BB5_30;
$L__BB5_31:
	setp.eq.s32 	%p23, %r30, 0;
	@%p23 bra 	$L__BB5_40;
	and.b32  	%r38, %r47, 7;
	setp.lt.u32 	%p24, %r30, 8;
	@%p24 bra 	$L__BB5_34;
	add.s32 	%r93, %r107, %r2;
	mul.wide.u32 	%rd57, %r93, 4;
	add.s64 	%rd58, %rd1, %rd57;
	ld.global.f32 	%f337, [%rd58];
	div.rn.f32 	%f338, %f337, %f391;
	max.f32 	%f339, %f338, 0f33D6BF95;
	st.global.f32 	[%rd58], %f339;
	cvt.u64.u32 	%rd59, %r2;
	cvt.u64.u32 	%rd60, %r107;
	add.s64 	%rd61, %rd60, %rd59;
	shl.b64 	%rd62, %rd61, 2;
	add.s64 	%rd63, %rd1, %rd62;
	ld.global.f32 	%f340, [%rd63+4];
	div.rn.f32 	%f341, %f340, %f391;
	max.f32 	%f342, %f341, 0f33D6BF95;
	st.global.f32 	[%rd63+4], %f342;
	ld.global.f32 	%f343, [%rd63+8];
	div.rn.f32 	%f344, %f343, %f391;
	max.f32 	%f345, %f344, 0f33D6BF95;
	st.global.f32 	[%rd63+8], %f345;
	ld.global.f32 	%f346, [%rd63+12];
	div.rn.f32 	%f347, %f346, %f391;
	max.f32 	%f348, %f347, 0f33D6BF95;
	st.global.f32 	[%rd63+12], %f348;
	ld.global.f32 	%f349, [%rd63+16];
	div.rn.f32 	%f350, %f349, %f391;
	max.f32 	%f351, %f350, 0f33D6BF95;
	st.global.f32 	[%rd63+16], %f351;
	ld.global.f32 	%f352, [%rd63+20];
	div.rn.f32 	%f353, %f352, %f391;
	max.f32 	%f354, %f353, 0f33D6BF95;
	st.global.f32 	[%rd63+20], %f354;
	ld.global.f32 	%f355, [%rd63+24];
	div.rn.f32 	%f356, %f355, %f391;
	max.f32 	%f357, %f356, 0f33D6BF95;
	st.global.f32 	[%rd63+24], %f357;
	ld.global.f32 	%f358, [%rd63+28];
	div.rn.f32 	%f359, %f358, %f391;
	max.f32 	%f360, %f359, 0f33D6BF95;
	st.global.f32 	[%rd63+28], %f360;
	add.s32 	%r107, %r107, 8;
$L__BB5_34:
	setp.eq.s32 	%p25, %r38, 0;
	@%p25 bra 	$L__BB5_40;
	and.b32  	%r41, %r47, 3;
	setp.lt.u32 	%p26, %r38, 4;
	@%p26 bra 	$L__BB5_37;
	add.s32 	%r94, %r107, %r2;
	mul.wide.u32 	%rd64, %r94, 4;
	add.s64 	%rd65, %rd1, %rd64;
	ld.global.f32 	%f361, [%rd65];
	div.rn.f32 	%f362, %f361, %f391;
	max.f32 	%f363, %f362, 0f33D6BF95;
	st.global.f32 	[%rd65], %f363;
	cvt.u64.u32 	%rd66, %r2;
	cvt.u64.u32 	%rd67, %r107;
	add.s64 	%rd68, %rd67, %rd66;
	shl.b64 	%rd69, %rd68, 2;
	add.s64 	%rd70, %rd1, %rd69;
	ld.global.f32 	%f364, [%rd70+4];
	div.rn.f32 	%f365, %f364, %f391;
	max.f32 	%f366, %f365, 0f33D6BF95;
	st.global.f32 	[%rd70+4], %f366;
	ld.global.f32 	%f367, [%rd70+8];
	div.rn.f32 	%f368, %f367, %f391;
	max.f32 	%f369, %f368, 0f33D6BF95;
	st.global.f32 	[%rd70+8], %f369;
	ld.global.f32 	%f370, [%rd70+12];
	div.rn.f32 	%f371, %f370, %f391;
	max.f32 	%f372, %f371, 0f33D6BF95;
	st.global.f32 	[%rd70+12], %f372;
	add.s32 	%r107, %r107, 4;
$L__BB5_37:
	setp.eq.s32 	%p27, %r41, 0;
	@%p27 bra 	$L__BB5_40;
	add.s32 	%r95, %r107, %r2;
	mul.wide.u32 	%rd71, %r95, 4;
	add.s64 	%rd76, %rd1, %rd71;
	neg.s32 	%r110, %r41;
$L__BB5_39:
	.pragma "nounroll";
	ld.global.f32 	%f373, [%rd76];
	div.rn.f32 	%f374, %f373, %f391;
	max.f32 	%f375, %f374, 0f33D6BF95;
	st.global.f32 	[%rd76], %f375;
	add.s64 	%rd76, %rd76, 4;
	add.s32 	%r110, %r110, 1;
	setp.ne.s32 	%p28, %r110, 0;
	@%p28 bra 	$L__BB5_39;
$L__BB5_40:
	ret;

}


// ===== COMPILED SASS (sm_100) =====

	.target	sm_100

	.elftype	@"ET_EXEC"


//--------------------- .note.nv.tkinfo           --------------------------
	.section	.note.nv.tkinfo,"",@"SHT_NOTE"
	.sectionflags	@"SHF_NOTE_NV_TKINFO"
	.tkinfo
        /*0018*/ 	.word	0x00000002
        /*0030*/ 	.string	""
        /*0030*/ 	.string	"ptxas"
        /*0030*/ 	.string	"Cuda compilation tools, release 13.0, V13.0.88"
        /*0030*/ 	.string	"Build cuda_13.0.r13.0/compiler.36424714_0"
        /*0030*/ 	.string	"-arch sm_100 -m 64 "



//--------------------- .note.nv.cuinfo           --------------------------
	.section	.note.nv.cuinfo,"",@"SHT_NOTE"
	.sectionflags	@"SHF_NOTE_NV_CUINFO"
        /*0018*/ 	.short	0x0002
        /*001a*/ 	.short	0x0064
        /*001c*/ 	.short	0x0082
	.zero		2


//--------------------- .nv.info                  --------------------------
	.section	.nv.info,"",@"SHT_CUDA_INFO"
	.align	4


	//----- nvinfo : EIATTR_REGCOUNT
	.align		4
        /*0000*/ 	.byte	0x04, 0x2f
        /*0002*/ 	.short	(.L_1 - .L_0)
	.align		4
.L_0:
        /*0004*/ 	.word	index@(_Z17matmul_a_b_kernelPfS_S_iii)
        /*0008*/ 	.word	0x00000020


	//----- nvinfo : EIATTR_FRAME_SIZE
	.align		4
.L_1:
        /*000c*/ 	.byte	0x04, 0x11
        /*000e*/ 	.short	(.L_3 - .L_2)
	.align		4
.L_2:
        /*0010*/ 	.word	index@(_Z17matmul_a_b_kernelPfS_S_iii)
        /*0014*/ 	.word	0x00000000


	//----- nvinfo : EIATTR_REGCOUNT
	.align		4
.L_3:
        /*0018*/ 	.byte	0x04, 0x2f
        /*001a*/ 	.short	(.L_5 - .L_4)
	.align		4
.L_4:
        /*001c*/ 	.word	index@(_Z18matmul_a_bt_kernelPfS_S_iii)
        /*0020*/ 	.word	0x0000001f


	//----- nvinfo : EIATTR_FRAME_SIZE
	.align		4
.L_5:
        /*0024*/ 	.byte	0x04, 0x11
        /*0026*/ 	.short	(.L_7 - .L_6)
	.align		4
.L_6:
        /*0028*/ 	.word	index@(_Z18matmul_a_bt_kernelPfS_S_iii)
        /*002c*/ 	.word	0x00000000


	//----- nvinfo : EIATTR_REGCOUNT
	.align		4
.L_7:
        /*0030*/ 	.byte	0x04, 0x2f
        /*0032*/ 	.short	(.L_9 - .L_8)
	.align		4
.L_8:
        /*0034*/ 	.word	index@(_Z18matmul_at_b_kernelPfS_S_iii)
        /*0038*/ 	.word	0x00000020


	//----- nvinfo : EIATTR_FRAME_SIZE
	.align		4
.L_9:
        /*003c*/ 	.byte	0x04, 0x11
        /*003e*/ 	.short	(.L_11 - .L_10)
	.align		4
.L_10:
        /*0040*/ 	.word	index@(_Z18matmul_at_b_kernelPfS_S_iii)
        /*0044*/ 	.word	0x00000000


	//----- nvinfo : EIATTR_REGCOUNT
	.align		4
.L_11:
        /*0048*/ 	.byte	0x04, 0x2f
        /*004a*/ 	.short	(.L_13 - .L_12)
	.align		4
.L_12:
        /*004c*/ 	.word	index@(_Z11gelu_kernelPfi)
        /*0050*/ 	.word	0x0000000d


	//----- nvinfo : EIATTR_FRAME_SIZE
	.align		4
.L_13:
        /*0054*/ 	.byte	0x04, 0x11
        /*0056*/ 	.short	(.L_15 - .L_14)
	.align		4
.L_14:
        /*0058*/ 	.word	index@(_Z11gelu_kernelPfi)
        /*005c*/ 	.word	0x00000000


	//----- nvinfo : EIATTR_REGCOUNT
	.align		4
.L_15:
        /*0060*/ 	.byte	0x04, 0x2f
        /*0062*/ 	.short	(.L_17 - .L_16)
	.align		4
.L_16:
        /*0064*/ 	.word	index@(_Z12dgelu_kernelPfS_i)
        /*0068*/ 	.word	0x0000000f


	//----- nvinfo : EIATTR_FRAME_SIZE
	.align		4
.L_17:
        /*006c*/ 	.byte	0x04, 0x11
        /*006e*/ 	.short	(.L_19 - .L_18)
	.align		4
.L_18:
        /*0070*/ 	.word	index@(_Z12dgelu_kernelPfS_i)
        /*0074*/ 	.word	0x00000000


	//----- nvinfo : EIATTR_REGCOUNT
	.align		4
.L_19:
        /*0078*/ 	.byte	0x04, 0x2f
        /*007a*/ 	.short	(.L_21 - .L_20)
	.align		4
.L_20:
        /*007c*/ 	.word	index@(_Z14softmax_kernelPfii)
        /*0080*/ 	.word	0x0000001f


	//----- nvinfo : EIATTR_FRAME_SIZE
	.align		4
.L_21:
        /*0084*/ 	.byte	0x04, 0x11
        /*0086*/ 	.short	(.L_23 - .L_22)
	.align		4
.L_22:
        /*0088*/ 	.word	index@($__internal_0_$__cuda_sm3x_div_rn_noftz_f32_slowpath)
        /*008c*/ 	.word	0x00000000


	//----- nvinfo : EIATTR_FRAME_SIZE
	.align		4
.L_23:
        /*0090*/ 	.byte	0x04, 0x11
        /*0092*/ 	.short	(.L_25 - .L_24)
	.align		4
.L_24:
        /*0094*/ 	.word	index@(_Z14softmax_kernelPfii)
        /*0098*/ 	.word	0x00000000


	//----- nvinfo : EIATTR_MIN_STACK_SIZE
	.align		4
.L_25:
        /*009c*/ 	.byte	0x04, 0x12
        /*009e*/ 	.short	(.L_27 - .L_26)
	.align		4
.L_26:
        /*00a0*/ 	.word	index@(_Z14softmax_kernelPfii)
        /*00a4*/ 	.word	0x00000000


	//----- nvinfo : EIATTR_MIN_STACK_SIZE
	.align		4
.L_27:
        /*00a8*/ 	.byte	0x04, 0x12
        /*00aa*/ 	.short	(.L_29 - .L_28)
	.align		4
.L_28:
        /*00ac*/ 	.word	index@(_Z12dgelu_kernelPfS_i)
        /*00b0*/ 	.word	0x00000000


	//----- nvinfo : EIATTR_MIN_STACK_SIZE
	.align		4
.L_29:
        /*00b4*/ 	.byte	0x04, 0x12
        /*00b6*/ 	.short	(.L_31 - .L_30)
	.align		4
.L_30:
        /*00b8*/ 	.word	index@(_Z11gelu_kernelPfi)
        /*00bc*/ 	.word	0x00000000


	//----- nvinfo : EIATTR_MIN_STACK_SIZE
	.align		4
.L_31:
        /*00c0*/ 	.byte	0x04, 0x12
        /*00c2*/ 	.short	(.L_33 - .L_32)
	.align		4
.L_32:
        /*00c4*/ 	.word	index@(_Z18matmul_at_b_kernelPfS_S_iii)
        /*00c8*/ 	.word	0x00000000


	//----- nvinfo : EIATTR_MIN_STACK_SIZE
	.align		4
.L_33:
        /*00cc*/ 	.byte	0x04, 0x12
        /*00ce*/ 	.short	(.L_35 - .L_34)
	.align		4
.L_34:
        /*00d0*/ 	.word	index@(_Z18matmul_a_bt_kernelPfS_S_iii)
        /*00d4*/ 	.word	0x00000000


	//----- nvinfo : EIATTR_MIN_STACK_SIZE
	.align		4
.L_35:
        /*00d8*/ 	.byte	0x04, 0x12
        /*00da*/ 	.short	(.L_37 - .L_36)
	.align		4
.L_36:
        /*00dc*/ 	.word	index@(_Z17matmul_a_b_kernelPfS_S_iii)
        /*00e0*/ 	.word	0x00000000
.L_37:


//--------------------- .nv.compat                --------------------------
	.section	.nv.compat,"",@"SHT_CUDA_COMPAT_INFO"
	.align	4
        /*0000*/ 	.byte	0x02, 0x09, 0x00, 0x00, 0x02, 0x02, 0x01, 0x00, 0x02, 0x05, 0x05, 0x00, 0x03, 0x07, 0x01, 0x01
        /*0010*/ 	.byte	0x02, 0x03, 0x00, 0x00, 0x02, 0x06, 0x01, 0x00, 0x04, 0x0b, 0x08, 0x00, 0x01, 0x00, 0x00, 0x00
        /*0020*/ 	.byte	0x00, 0x00, 0x00, 0x00


//--------------------- .nv.info._Z14softmax_kernelPfii --------------------------
	.section	.nv.info._Z14softmax_kernelPfii,"",@"SHT_CUDA_INFO"
	.sectionflags	@""
	.align	4


	//----- nvinfo : EIATTR_CUDA_API_VERSION
	.align		4
        /*0000*/ 	.byte	0x04, 0x37
        /*0002*/ 	.short	(.L_39 - .L_38)
.L_38:
        /*0004*/ 	.word	0x00000082


	//----- nvinfo : EIATTR_KPARAM_INFO
	.align		4
.L_39:
        /*0008*/ 	.byte	0x04, 0x17
        /*000a*/ 	.short	(.L_41 - .L_40)
.L_40:
        /*000c*/ 	.word	0x00000000
        /*0010*/ 	.short	0x0002
        /*0012*/ 	.short	0x000c
        /*0014*/ 	.byte	0x00, 0xf0, 0x11, 0x00


	//----- nvinfo : EIATTR_KPARAM_INFO
	.align		4
.L_41:
        /*0018*/ 	.byte	0x04, 0x17
        /*001a*/ 	.short	(.L_43 - .L_42)
.L_42:
        /*001c*/ 	.word	0x00000000
        /*0020*/ 	.short	0x0001
        /*0022*/ 	.short	0x0008
        /*0024*/ 	.byte	0x00, 0xf0, 0x11, 0x00


	//----- nvinfo : EIATTR_KPARAM_INFO
	.align		4
.L_43:
        /*0028*/ 	.byte	0x04, 0x17
        /*002a*/ 	.short	(.L_45 - .L_44)
.L_44:
        /*002c*/ 	.word	0x00000000
        /*0030*/ 	.short	0x0000
        /*0032*/ 	.short	0x0000
        /*0034*/ 	.byte	0x00, 0xf5, 0x21, 0x00


	//----- nvinfo : EIATTR_SPARSE_MMA_MASK
	.align		4
.L_45:
        /*0038*/ 	.byte	0x03, 0x50
        /*003a*/ 	.short	0x0000


	//----- nvinfo : EIATTR_MAXREG_COUNT
	.align		4
        /*003c*/ 	.byte	0x03, 0x1b
        /*003e*/ 	.short	0x00ff


	//----- nvinfo : EIATTR_MERCURY_ISA_VERSION
	.align		4
        /*0040*/ 	.byte	0x03, 0x5f
        /*0042*/ 	.short	0x0101


	//----- nvinfo : EIATTR_VRC_CTA_INIT_COUNT
	.align		4
        /*0044*/ 	.byte	0x02, 0x4a
	.zero		1
	.zero		1


	//----- nvinfo : EIATTR_EXIT_INSTR_OFFSETS
	.align		4
        /*0048*/ 	.byte	0x04, 0x1c
        /*004a*/ 	.short	(.L_47 - .L_46)


	//   ....[0]....
.L_46:
        /*004c*/ 	.word	0x00000040


	//   ....[1]....
        /*0050*/ 	.word	0x000016e0


	//   ....[2]....
        /*0054*/ 	.word	0x00002610


	//   ....[3]....
        /*0058*/ 	.word	0x00002e00


	//   ....[4]....
        /*005c*/ 	.word	0x00003270


	//   ....[5]....
        /*0060*/ 	.word	0x000033f0


	//----- nvinfo : EIATTR_CRS_STACK_SIZE
	.align		4
.L_47:
        /*0064*/ 	.byte	0x04, 0x1e
        /*0066*/ 	.short	(.L_49 - .L_48)
.L_48:
        /*0068*/ 	.word	0x00000000


	//----- nvinfo : EIATTR_CBANK_PARAM_SIZE
	.align		4
.L_49:
        /*006c*/ 	.byte	0x03, 0x19
        /*006e*/ 	.short	0x0010


	//----- nvinfo : EIATTR_PARAM_CBANK
	.align		4
        /*0070*/ 	.byte	0x04, 0x0a
        /*0072*/ 	.short	(.L_51 - .L_50)
	.align		4
.L_50:
        /*0074*/ 	.word	index@(.nv.constant0._Z14softmax_kernelPfii)
        /*0078*/ 	.short	0x0380
        /*007a*/ 	.short	0x0010


	//----- nvinfo : EIATTR_SW_WAR
	.align		4
.L_51:
        /*007c*/ 	.byte	0x04, 0x36
        /*007e*/ 	.short	(.L_53 - .L_52)
.L_52:
        /*0080*/ 	.word	0x00000008
.L_53:


//--------------------- .nv.info._Z12dgelu_kernelPfS_i --------------------------
	.section	.nv.info._Z12dgelu_kernelPfS_i,"",@"SHT_CUDA_INFO"
	.sectionflags	@""
	.align	4


	//----- nvinfo : EIATTR_CUDA_API_VERSION
	.align		4
        /*0000*/ 	.byte	0x04, 0x37
        /*0002*/ 	.short	(.L_55 - .L_54)
.L_54:
        /*0004*/ 	.word	0x00000082


	//----- nvinfo : EIATTR_KPARAM_INFO
	.align		4
.L_55:
        /*0008*/ 	.byte	0x04, 0x17
        /*000a*/ 	.short	(.L_57 - .L_56)
.L_56:
        /*000c*/ 	.word	0x00000000
        /*0010*/ 	.short	0x0002
        /*0012*/ 	.short	0x0010
        /*0014*/ 	.byte	0x00, 0xf0, 0x11, 0x00


	//----- nvinfo : EIATTR_KPARAM_INFO
	.align		4
.L_57:
        /*0018*/ 	.byte	0x04, 0x17
        /*001a*/ 	.short	(.L_59 - .L_58)
.L_58:
        /*001c*/ 	.word	0x00000000
        /*0020*/ 	.short	0x0001
        /*0022*/ 	.short	0x0008
        /*0024*/ 	.byte	0x00, 0xf5, 0x21, 0x00


	//----- nvinfo : EIATTR_KPARAM_INFO
	.align		4
.L_59:
        /*0028*/ 	.byte	0x04, 0x17
        /*002a*/ 	.short	(.L_61 - .L_60)
.L_60:
        /*002c*/ 	.word	0x00000000
        /*0030*/ 	.short	0x0000
        /*0032*/ 	.short	0x0000
        /*0034*/ 	.byte	0x00, 0xf5, 0x21, 0x00


	//----- nvinfo : EIATTR_SPARSE_MMA_MASK
	.align		4
.L_61:
        /*0038*/ 	.byte	0x03, 0x50
        /*003a*/ 	.short	0x0000


	//----- nvinfo : EIATTR_MAXREG_COUNT
	.align		4
        /*003c*/ 	.byte	0x03, 0x1b
        /*003e*/ 	.short	0x00ff


	//----- nvinfo : EIATTR_MERCURY_ISA_VERSION
	.align		4
        /*0040*/ 	.byte	0x03, 0x5f
        /*0042*/ 	.short	0x0101


	//----- nvinfo : EIATTR_VRC_CTA_INIT_COUNT
	.align		4
        /*0044*/ 	.byte	0x02, 0x4a
	.zero		1
	.zero		1


	//----- nvinfo : EIATTR_EXIT_INSTR_OFFSETS
	.align		4
        /*0048*/ 	.byte	0x04, 0x1c
        /*004a*/ 	.short	(.L_63 - .L_62)


	//   ....[0]....
.L_62:
        /*004c*/ 	.word	0x00000070


	//   ....[1]....
        /*0050*/ 	.word	0x00000340


	//----- nvinfo : EIATTR_CBANK_PARAM_SIZE
	.align		4
.L_63:
        /*0054*/ 	.byte	0x03, 0x19
        /*0056*/ 	.short	0x0014


	//----- nvinfo : EIATTR_PARAM_CBANK
	.align		4
        /*0058*/ 	.byte	0x04, 0x0a
        /*005a*/ 	.short	(.L_65 - .L_64)
	.align		4
.L_64:
        /*005c*/ 	.word	index@(.nv.constant0._Z12dgelu_kernelPfS_i)
        /*0060*/ 	.short	0x0380
        /*0062*/ 	.short	0x0014


	//----- nvinfo : EIATTR_SW_WAR
	.align		4
.L_65:
        /*0064*/ 	.byte	0x04, 0x36
        /*0066*/ 	.short	(.L_67 - .L_66)
.L_66:
        /*0068*/ 	.word	0x00000008
.L_67:


//--------------------- .nv.info._Z11gelu_kernelPfi --------------------------
	.section	.nv.info._Z11gelu_kernelPfi,"",@"SHT_CUDA_INFO"
	.sectionflags	@""
	.align	4


	//----- nvinfo : EIATTR_CUDA_API_VERSION
	.align		4
        /*0000*/ 	.byte	0x04, 0x37
        /*0002*/ 	.short	(.L_69 - .L_68)
.L_68:
        /*0004*/ 	.word	0x00000082


	//----- nvinfo : EIATTR_KPARAM_INFO
	.align		4
.L_69:
        /*0008*/ 	.byte	0x04, 0x17
        /*000a*/ 	.short	(.L_71 - .L_70)
.L_70:
        /*000c*/ 	.word	0x00000000
        /*0010*/ 	.short	0x0001
        /*0012*/ 	.short	0x0008
        /*0014*/ 	.byte	0x00, 0xf0, 0x11, 0x00


	//----- nvinfo : EIATTR_KPARAM_INFO
	.align		4
.L_71:
        /*0018*/ 	.byte	0x04, 0x17
        /*001a*/ 	.short	(.L_73 - .L_72)
.L_72:
        /*001c*/ 	.word	0x00000000
        /*0020*/ 	.short	0x0000
        /*0022*/ 	.short	0x0000
        /*0024*/ 	.byte	0x00, 0xf5, 0x21, 0x00


	//----- nvinfo : EIATTR_SPARSE_MMA_MASK
	.align		4
.L_73:
        /*0028*/ 	.byte	0x03, 0x50
        /*002a*/ 	.short	0x0000


	//----- nvinfo : EIATTR_MAXREG_COUNT
	.align		4
        /*002c*/ 	.byte	0x03, 0x1b
        /*002e*/ 	.short	0x00ff


	//----- nvinfo : EIATTR_MERCURY_ISA_VERSION
	.align		4
        /*0030*/ 	.byte	0x03, 0x5f
        /*0032*/ 	.short	0x0101


	//----- nvinfo : EIATTR_VRC_CTA_INIT_COUNT
	.align		4
        /*0034*/ 	.byte	0x02, 0x4a
	.zero		1
	.zero		1


	//----- nvinfo : EIATTR_EXIT_INSTR_OFFSETS
	.align		4
        /*0038*/ 	.byte	0x04, 0x1c
        /*003a*/ 	.short	(.L_75 - .L_74)


	//   ....[0]....
.L_74:
        /*003c*/ 	.word	0x00000070


	//   ....[1]....
        /*0040*/ 	.word	0x00000250


	//----- nvinfo : EIATTR_CBANK_PARAM_SIZE
	.align		4
.L_75:
        /*0044*/ 	.byte	0x03, 0x19
        /*0046*/ 	.short	0x000c


	//----- nvinfo : EIATTR_PARAM_CBANK
	.align		4
        /*0048*/ 	.byte	0x04, 0x0a
        /*004a*/ 	.short	(.L_77 - .L_76)
	.align		4
.L_76:
        /*004c*/ 	.word	index@(.nv.constant0._Z11gelu_kernelPfi)
        /*0050*/ 	.short	0x0380
        /*0052*/ 	.short	0x000c


	//----- nvinfo : EIATTR_SW_WAR
	.align		4
.L_77:
        /*0054*/ 	.byte	0x04, 0x36
        /*0056*/ 	.short	(.L_79 - .L_78)
.L_78:
        /*0058*/ 	.word	0x00000008
.L_79:


//--------------------- .nv.info._Z18matmul_at_b_kernelPfS_S_iii --------------------------
	.section	.nv.info._Z18matmul_at_b_kernelPfS_S_iii,"",@"SHT_CUDA_INFO"
	.sectionflags	@""
	.align	4


	//----- nvinfo : EIATTR_CUDA_API_VERSION
	.align		4
        /*0000*/ 	.byte	0x04, 0x37
        /*0002*/ 	.short	(.L_81 - .L_80)
.L_80:
        /*0004*/ 	.word	0x00000082


	//----- nvinfo : EIATTR_KPARAM_INFO
	.align		4
.L_81:
        /*0008*/ 	.byte	0x04, 0x17
        /*000a*/ 	.short	(.L_83 - .L_82)
.L_82:
        /*000c*/ 	.word	0x00000000
        /*0010*/ 	.short	0x0005
        /*0012*/ 	.short	0x0020
        /*0014*/ 	.byte	0x00, 0xf0, 0x11, 0x00


	//----- nvinfo : EIATTR_KPARAM_INFO
	.align		4
.L_83:
        /*0018*/ 	.byte	0x04, 0x17
        /*001a*/ 	.short	(.L_85 - .L_84)
.L_84:
        /*001c*/ 	.word	0x00000000
        /*0020*/ 	.short	0x0004
        /*0022*/ 	.short	0x001c
        /*0024*/ 	.byte	0x00, 0xf0, 0x11, 0x00


	//----- nvinfo : EIATTR_KPARAM_INFO
	.align		4
.L_85:
        /*0028*/ 	.byte	0x04, 0x17
        /*002a*/ 	.short	(.L_87 - .L_86)
.L_86:
        /*002c*/ 	.word	0x00000000
        /*0030*/ 	.short	0x0003
        /*0032*/ 	.short	0x0018
        /*0034*/ 	.byte	0x00, 0xf0, 0x11, 0x00


	//----- nvinfo : EIATTR_KPARAM_INFO
	.align		4
.L_87:
        /*0038*/ 	.byte	0x04, 0x17
        /*003a*/ 	.short	(.L_89 - .L_88)
.L_88:
        /*003c*/ 	.word	0x00000000
        /*0040*/ 	.short	0x0002
        /*0042*/ 	.short	0x0010
        /*0044*/ 	.byte	0x00, 0xf5, 0x21, 0x00


	//----- nvinfo : EIATTR_KPARAM_INFO
	.align		4
.L_89:
        /*0048*/ 	.byte	0x04, 0x17
        /*004a*/ 	.short	(.L_91 - .L_90)
.L_90:
        /*004c*/ 	.word	0x00000000
        /*0050*/ 	.short	0x0001
        /*0052*/ 	.short	0x0008
        /*0054*/ 	.byte	0x00, 0xf5, 0x21, 0x00


	//----- nvinfo : EIATTR_KPARAM_INFO
	.align		4
.L_91:
        /*0058*/ 	.byte	0x04, 0x17
        /*005a*/ 	.short	(.L_93 - .L_92)
.L_92:
        /*005c*/ 	.word	0x00000000
        /*0060*/ 	.short	0x0000
        /*0062*/ 	.short	0x0000
        /*0064*/ 	.byte	0x00, 0xf5, 0x21, 0x00


	//----- nvinfo : EIATTR_SPARSE_MMA_MASK
	.align		4
.L_93:
        /*0068*/ 	.byte	0x03, 0x50
        /*006a*/ 	.short	0x0000


	//----- nvinfo : EIATTR_MAXREG_COUNT
	.align		4
        /*006c*/ 	.byte	0x03, 0x1b
        /*006e*/ 	.short	0x00ff


	//----- nvinfo : EIATTR_MERCURY_ISA_VERSION
	.align		4
        /*0070*/ 	.byte	0x03, 0x5f
        /*0072*/ 	.short	0x0101


	//----- nvinfo : EIATTR_VRC_CTA_INIT_COUNT
	.align		4
        /*0074*/ 	.byte	0x02, 0x4a
	.zero		1
	.zero		1


	//----- nvinfo : EIATTR_EXIT_INSTR_OFFSETS
	.align		4
        /*0078*/ 	.byte	0x04, 0x1c
        /*007a*/ 	.short	(.L_95 - .L_94)


	//   ....[0]....
.L_94:
        /*007c*/ 	.word	0x000000d0


	//   ....[1]....
        /*0080*/ 	.word	0x000008b0


	//----- nvinfo : EIATTR_CBANK_PARAM_SIZE
	.align		4
.L_95:
        /*0084*/ 	.byte	0x03, 0x19
        /*0086*/ 	.short	0x0024


	//----- nvinfo : EIATTR_PARAM_CBANK
	.align		4
        /*0088*/ 	.byte	0x04, 0x0a
        /*008a*/ 	.short	(.L_97 - .L_96)
	.align		4
.L_96:
        /*008c*/ 	.word	index@(.nv.constant0._Z18matmul_at_b_kernelPfS_S_iii)
        /*0090*/ 	.short	0x0380
        /*0092*/ 	.short	0x0024


	//----- nvinfo : EIATTR_SW_WAR
	.align		4
.L_97:
        /*0094*/ 	.byte	0x04, 0x36
        /*0096*/ 	.short	(.L_99 - .L_98)
.L_98:
        /*0098*/ 	.word	0x00000008
.L_99:


//--------------------- .nv.info._Z18matmul_a_bt_kernelPfS_S_iii --------------------------
	.section	.nv.info._Z18matmul_a_bt_kernelPfS_S_iii,"",@"SHT_CUDA_INFO"
	.sectionflags	@""
	.align	4


	//----- nvinfo : EIATTR_CUDA_API_VERSION
	.align		4
        /*0000*/ 	.byte	0x04, 0x37
        /*0002*/ 	.short	(.L_101 - .L_100)
.L_100:
        /*0004*/ 	.word	0x00000082


	//----- nvinfo : EIATTR_KPARAM_INFO
	.align		4
.L_101:
        /*0008*/ 	.byte	0x04, 0x17
        /*000a*/ 	.short	(.L_103 - .L_102)
.L_102:
        /*000c*/ 	.word	0x00000000
        /*0010*/ 	.short	0x0005
        /*0012*/ 	.short	0x0020
        /*0014*/ 	.byte	0x00, 0xf0, 0x11, 0x00


	//----- nvinfo : EIATTR_KPARAM_INFO
	.align		4
.L_103:
        /*0018*/ 	.byte	0x04, 0x17
        /*001a*/ 	.short	(.L_105 - .L_104)
.L_104:
        /*001c*/ 	.word	0x00000000
        /*0020*/ 	.short	0x0004
        /*0022*/ 	.short	0x001c
        /*0024*/ 	.byte	0x00, 0xf0, 0x11, 0x00


	//----- nvinfo : EIATTR_KPARAM_INFO
	.align		4
.L_105:
        /*0028*/ 	.byte	0x04, 0x17
        /*002a*/ 	.short	(.L_107 - .L_106)
.L_106:
        /*002c*/ 	.word	0x00000000
        /*0030*/ 	.short	0x0003
        /*0032*/ 	.short	0x0018
        /*0034*/ 	.byte	0x00, 0xf0, 0x11, 0x00


	//----- nvinfo : EIATTR_KPARAM_INFO
	.align		4
.L_107:
        /*0038*/ 	.byte	0x04, 0x17
        /*003a*/ 	.short	(.L_109 - .L_108)
.L_108:
        /*003c*/ 	.word	0x00000000
        /*0040*/ 	.short	0x0002
        /*0042*/ 	.short	0x0010
        /*0044*/ 	.byte	0x00, 0xf5, 0x21, 0x00


	//----- nvinfo : EIATTR_KPARAM_INFO
	.align		4
.L_109:
        /*0048*/ 	.byte	0x04, 0x17
        /*004a*/ 	.short	(.L_111 - .L_110)
.L_110:
        /*004c*/ 	.word	0x00000000
        /*0050*/ 	.short	0x0001
        /*0052*/ 	.short	0x0008
        /*0054*/ 	.byte	0x00, 0xf5, 0x21, 0x00


	//----- nvinfo : EIATTR_KPARAM_INFO
	.align		4
.L_111:
        /*0058*/ 	.byte	0x04, 0x17
        /*005a*/ 	.short	(.L_113 - .L_112)
.L_112:
        /*005c*/ 	.word	0x00000000
        /*0060*/ 	.short	0x0000
        /*0062*/ 	.short	0x0000
        /*0064*/ 	.byte	0x00, 0xf5, 0x21, 0x00


	//----- nvinfo : EIATTR_SPARSE_MMA_MASK
	.align		4
.L_113:
        /*0068*/ 	.byte	0x03, 0x50
        /*006a*/ 	.short	0x0000


	//----- nvinfo : EIATTR_MAXREG_COUNT
	.align		4
        /*006c*/ 	.byte	0x03, 0x1b
        /*006e*/ 	.short	0x00ff


	//----- nvinfo : EIATTR_MERCURY_ISA_VERSION
	.align		4
        /*0070*/ 	.byte	0x03, 0x5f
        /*0072*/ 	.short	0x0101


	//----- nvinfo : EIATTR_VRC_CTA_INIT_COUNT
	.align		4
        /*0074*/ 	.byte	0x02, 0x4a
	.zero		1
	.zero		1


	//----- nvinfo : EIATTR_EXIT_INSTR_OFFSETS
	.align		4
        /*0078*/ 	.byte	0x04, 0x1c
        /*007a*/ 	.short	(.L_115 - .L_114)


	//   ....[0]....
.L_114:
        /*007c*/ 	.word	0x000000d0


	//   ....[1]....
        /*0080*/ 	.word	0x00000be0


	//----- nvinfo : EIATTR_CBANK_PARAM_SIZE
	.align		4
.L_115:
        /*0084*/ 	.byte	0x03, 0x19
        /*0086*/ 	.short	0x0024


	//----- nvinfo : EIATTR_PARAM_CBANK
	.align		4
        /*0088*/ 	.byte	0x04, 0x0a
        /*008a*/ 	.short	(.L_117 - .L_116)
	.align		4
.L_116:
        /*008c*/ 	.word	index@(.nv.constant0._Z18matmul_a_bt_kernelPfS_S_iii)
        /*0090*/ 	.short	0x0380
        /*0092*/ 	.short	0x0024


	//----- nvinfo : EIATTR_SW_WAR
	.align		4
.L_117:
        /*0094*/ 	.byte	0x04, 0x36
        /*0096*/ 	.short	(.L_119 - .L_118)
.L_118:
        /*0098*/ 	.word	0x00000008
.L_119:


//--------------------- .nv.info._Z17matmul_a_b_kernelPfS_S_iii --------------------------
	.section	.nv.info._Z17matmul_a_b_kernelPfS_S_iii,"",@"SHT_CUDA_INFO"
	.sectionflags	@""
	.align	4


	//----- nvinfo : EIATTR_CUDA_API_VERSION
	.align		4
        /*0000*/ 	.byte	0x04, 0x37
        /*0002*/ 	.short	(.L_121 - .L_120)
.L_120:
        /*0004*/ 	.word	0x00000082


	//----- nvinfo : EIATTR_KPARAM_INFO
	.align		4
.L_121:
        /*0008*/ 	.byte	0x04, 0x17
        /*000a*/ 	.short	(.L_123 - .L_122)
.L_122:
        /*000c*/ 	.word	0x00000000
        /*0010*/ 	.short	0x0005
        /*0012*/ 	.short	0x0020
        /*0014*/ 	.byte	0x00, 0xf0, 0x11, 0x00


	//----- nvinfo : EIATTR_KPARAM_INFO
	.align		4
.L_123:
        /*0018*/ 	.byte	0x04, 0x17
        /*001a*/ 	.short	(.L_125 - .L_124)
.L_124:
        /*001c*/ 	.word	0x00000000
        /*0020*/ 	.short	0x0004
        /*0022*/ 	.short	0x001c
        /*0024*/ 	.byte	0x00, 0xf0, 0x11, 0x00


	//----- nvinfo : EIATTR_KPARAM_INFO
	.align		4
.L_125:
        /*0028*/ 	.byte	0x04, 0x17
        /*002a*/ 	.short	(.L_127 - .L_126)
.L_126:
        /*002c*/ 	.word	0x00000000
        /*0030*/ 	.short	0x0003
        /*0032*/ 	.short	0x0018
        /*0034*/ 	.byte	0x00, 0xf0, 0x11, 0x00


	//----- nvinfo : EIATTR_KPARAM_INFO
	.align		4
.L_127:
        /*0038*/ 	.byte	0x04, 0x17
        /*003a*/ 	.short	(.L_129 - .L_128)
.L_128:
        /*003c*/ 	.word	0x00000000
        /*0040*/ 	.short	0x0002
        /*0042*/ 	.short	0x0010
        /*0044*/ 	.byte	0x00, 0xf5, 0x21, 0x00


	//----- nvinfo : EIATTR_KPARAM_INFO
	.align		4
.L_129:
        /*0048*/ 	.byte	0x04, 0x17
        /*004a*/ 	.short	(.L_131 - .L_130)
.L_130:
        /*004c*/ 	.word	0x00000000
        /*0050*/ 	.short	0x0001
        /*0052*/ 	.short	0x0008
        /*0054*/ 	.byte	0x00, 0xf5, 0x21, 0x00


	//----- nvinfo : EIATTR_KPARAM_INFO
	.align		4
.L_131:
        /*0058*/ 	.byte	0x04, 0x17
        /*005a*/ 	.short	(.L_133 - .L_132)
.L_132:
        /*005c*/ 	.word	0x00000000
        /*0060*/ 	.short	0x0000
        /*0062*/ 	.short	0x0000
        /*0064*/ 	.byte	0x00, 0xf5, 0x21, 0x00


	//----- nvinfo : EIATTR_SPARSE_MMA_MASK
	.align		4
.L_133:
        /*0068*/ 	.byte	0x03, 0x50
        /*006a*/ 	.short	0x0000


	//----- nvinfo : EIATTR_MAXREG_COUNT
	.align		4
        /*006c*/ 	.byte	0x03, 0x1b
        /*006e*/ 	.short	0x00ff


	//----- nvinfo : EIATTR_MERCURY_ISA_VERSION
	.align		4
        /*0070*/ 	.byte	0x03, 0x5f
        /*0072*/ 	.short	0x0101


	//----- nvinfo : EIATTR_VRC_CTA_INIT_COUNT
	.align		4
        /*0074*/ 	.byte	0x02, 0x4a
	.zero		1
	.zero		1


	//----- nvinfo : EIATTR_EXIT_INSTR_OFFSETS
	.align		4
        /*0078*/ 	.byte	0x04, 0x1c
        /*007a*/ 	.short	(.L_135 - .L_134)


	//   ....[0]....
.L_134:
        /*007c*/ 	.word	0x000000d0


	//   ....[1]....
        /*0080*/ 	.word	0x000008f0


	//----- nvinfo : EIATTR_CBANK_PARAM_SIZE
	.align		4
.L_135:
        /*0084*/ 	.byte	0x03, 0x19
        /*0086*/ 	.short	0x0024


	//----- nvinfo : EIATTR_PARAM_CBANK
	.align		4
        /*0088*/ 	.byte	0x04, 0x0a
        /*008a*/ 	.short	(.L_137 - .L_136)
	.align		4
.L_136:
        /*008c*/ 	.word	index@(.nv.constant0._Z17matmul_a_b_kernelPfS_S_iii)
        /*0090*/ 	.short	0x0380
        /*0092*/ 	.short	0x0024


	//----- nvinfo : EIATTR_SW_WAR
	.align		4
.L_137:
        /*0094*/ 	.byte	0x04, 0x36
        /*0096*/ 	.short	(.L_139 - .L_138)
.L_138:
        /*0098*/ 	.word	0x00000008
.L_139:


//--------------------- .nv.callgraph             --------------------------
	.section	.nv.callgraph,"",@"SHT_CUDA_CALLGRAPH"
	.align	4
	.sectionentsize	8
	.align		4
        /*0000*/ 	.word	0x00000000
	.align		4
        /*0004*/ 	.word	0xffffffff
	.align		4
        /*0008*/ 	.word	0x00000000
	.align		4
        /*000c*/ 	.word	0xfffffffe
	.align		4
        /*0010*/ 	.word	0x00000000
	.align		4
        /*0014*/ 	.word	0xfffffffd
	.align		4
        /*0018*/ 	.word	0x00000000
	.align		4
        /*001c*/ 	.word	0xfffffffc


//--------------------- .text._Z14softmax_kernelPfii --------------------------
	.section	.text._Z14softmax_kernelPfii,"ax",@progbits
	.align	128
        .global         _Z14softmax_kernelPfii
        .type           _Z14softmax_kernelPfii,@function
        .size           _Z14softmax_kernelPfii,(.L_x_73 - _Z14softmax_kernelPfii)
        .other          _Z14softmax_kernelPfii,@"STO_CUDA_ENTRY STV_DEFAULT"
_Z14softmax_kernelPfii:
.text._Z14softmax_kernelPfii:
[----:B------:R-:W-:Y:S08]  /*0000*/  LDC R1, c[0x0][0x37c] ;  /* 0x0000df00ff017b82 */ /* 0x000ff00000000800 */
[----:B------:R-:W0:Y:S08]  /*0010*/  S2UR UR4, SR_CTAID.X ;  /* 0x00000000000479c3 */ /* 0x000e300000002500 */
[----:B------:R-:W0:Y:S02]  /*0020*/  LDC R0, c[0x0][0x388] ;  /* 0x0000e200ff007b82 */ /* 0x000e240000000800 */
[----:B0-----:R-:W-:-:S13]  /*0030*/  ISETP.LE.AND P0, PT, R0, UR4, PT ;  /* 0x0000000400007c0c */ /* 0x001fda000bf03270 */
[----:B------:R-:W-:Y:S05]  /*0040*/  @P0 EXIT ;  /* 0x000000000000094d */ /* 0x000fea0003800000 */
[----:B------:R-:W0:Y:S01]  /*0050*/  LDC R3, c[0x0][0x38c] ;  /* 0x0000e300ff037b82 */ /* 0x000e220000000800 */
[----:B------:R-:W1:Y:S07]  /*0060*/  LDCU.64 UR8, c[0x0][0x358] ;  /* 0x00006b00ff0877ac */ /* 0x000e6e0008000a00 */
[----:B------:R-:W2:Y:S01]  /*0070*/  LDC.64 R6, c[0x0][0x380] ;  /* 0x0000e000ff067b82 */ /* 0x000ea20000000a00 */
[----:B0-----:R-:W-:-:S04]  /*0080*/  IMAD R2, R3, UR4, RZ ;  /* 0x0000000403027c24 */ /* 0x001fc8000f8e02ff */
[----:B--2---:R-:W-:-:S05]  /*0090*/  IMAD.WIDE R4, R2, 0x4, R6 ;  /* 0x0000000402047825 */ /* 0x004fca00078e0206 */
[----:B-1----:R0:W5:Y:S01]  /*00a0*/  LDG.E R0, desc[UR8][R4.64] ;  /* 0x0000000804007981 */ /* 0x002162000c1e1900 */
[----:B------:R-:W-:-:S13]  /*00b0*/  ISETP.GE.AND P0, PT, R3, 0x2, PT ;  /* 0x000000020300780c */ /* 0x000fda0003f06270 */
[----:B0-----:R-:W-:Y:S05]  /*00c0*/  @!P0 BRA `(.L_x_0) ;  /* 0x0000000400a88947 */ /* 0x001fea0003800000 */
[C---:B------:R-:W-:Y:S01]  /*00d0*/  IADD3 R4, PT, PT, R3.reuse, -0x2, RZ ;  /* 0xfffffffe03047810 */ /* 0x040fe20007ffe0ff */
[----:B------:R-:W-:Y:S01]  /*00e0*/  UMOV UR4, 0x1 ;  /* 0x0000000100047882 */ /* 0x000fe20000000000 */
[----:B------:R-:W-:Y:S02]  /*00f0*/  IADD3 R3, PT, PT, R3, -0x1, RZ ;  /* 0xffffffff03037810 */ /* 0x000fe40007ffe0ff */
[----:B------:R-:W-:Y:S02]  /*0100*/  ISETP.GE.U32.AND P0, PT, R4, 0xf, PT ;  /* 0x0000000f0400780c */ /* 0x000fe40003f06070 */
[----:B------:R-:W-:-:S11]  /*0110*/  LOP3.LUT R19, R3, 0xf, RZ, 0xc0, !PT ;  /* 0x0000000f03137812 */ /* 0x000fd600078ec0ff */
[----:B------:R-:W-:Y:S05]  /*0120*/  @!P0 BRA `(.L_x_1) ;  /* 0x00000000009c8947 */ /* 0x000fea0003800000 */
[----:B------:R-:W-:Y:S01]  /*0130*/  IADD3 R5, PT, PT, R2, 0x1, RZ ;  /* 0x0000000102057810 */ /* 0x000fe20007ffe0ff */
[----:B------:R-:W-:-:S04]  /*0140*/  UMOV UR4, URZ ;  /* 0x000000ff00047c82 */ /* 0x000fc80008000000 */
[----:B------:R-:W-:Y:S01]  /*0150*/  IMAD.WIDE.U32 R4, R5, 0x4, R6 ;  /* 0x0000000405047825 */ /* 0x000fe200078e0006 */
[----:B------:R-:W-:Y:S02]  /*0160*/  LOP3.LUT R6, R3, 0xfffffff0, RZ, 0xc0, !PT ;  /* 0xfffffff003067812 */ /* 0x000fe400078ec0ff */
[----:B------:R-:W-:Y:S02]  /*0170*/  IADD3 R12, P0, PT, R4, 0x20, RZ ;  /* 0x00000020040c7810 */ /* 0x000fe40007f1e0ff */
[----:B------:R-:W-:Y:S02]  /*0180*/  IADD3 R6, PT, PT, -R6, RZ, RZ ;  /* 0x000000ff06067210 */ /* 0x000fe40007ffe1ff */
[----:B------:R-:W-:-:S09]  /*0190*/  IADD3.X R5, PT, PT, RZ, R5, RZ, P0, !PT ;  /* 0x00000005ff057210 */ /* 0x000fd200007fe4ff */
.L_x_2:
[----:B------:R-:W-:-:S05]  /*01a0*/  MOV R4, R12 ;  /* 0x0000000c00047202 */ /* 0x000fca0000000f00 */
[----:B------:R-:W2:Y:S04]  /*01b0*/  LDG.E R11, desc[UR8][R4.64+-0x20] ;  /* 0xffffe008040b7981 */ /* 0x000ea8000c1e1900 */
[----:B------:R-:W2:Y:S04]  /*01c0*/  LDG.E R12, desc[UR8][R4.64+-0x1c] ;  /* 0xffffe408040c7981 */ /* 0x000ea8000c1e1900 */
[----:B------:R-:W3:Y:S04]  /*01d0*/  LDG.E R14, desc[UR8][R4.64+-0x18] ;  /* 0xffffe808040e7981 */ /* 0x000ee8000c1e1900 */
[----:B------:R-:W3:Y:S04]  /*01e0*/  LDG.E R13, desc[UR8][R4.64+-0x14] ;  /* 0xffffec08040d7981 */ /* 0x000ee8000c1e1900 */
[----:B------:R-:W4:Y:S04]  /*01f0*/  LDG.E R16, desc[UR8][R4.64+-0x10] ;  /* 0xfffff00804107981 */ /* 0x000f28000c1e1900 */
        /* <DEDUP_REMOVED lines=10> */
[----:B------:R0:W4:Y:S01]  /*02a0*/  LDG.E R7, desc[UR8][R4.64+0x1c] ;  /* 0x00001c0804077981 */ /* 0x000122000c1e1900 */
[----:B------:R-:W-:Y:S01]  /*02b0*/  IADD3 R6, PT, PT, R6, 0x10, RZ ;  /* 0x0000001006067810 */ /* 0x000fe20007ffe0ff */
[----:B------:R-:W-:-:S03]  /*02c0*/  UIADD3 UR4, UPT, UPT, UR4, 0x10, URZ ;  /* 0x0000001004047890 */ /* 0x000fc6000fffe0ff */
[----:B------:R-:W-:Y:S02]  /*02d0*/  ISETP.NE.AND P0, PT, R6, RZ, PT ;  /* 0x000000ff0600720c */ /* 0x000fe40003f05270 */
[----:B--2--5:R-:W-:Y:S02]  /*02e0*/  FMNMX3 R11, R0, R11, R12, !PT ;  /* 0x0000000b000b7276 */ /* 0x024fe4000780000c */
[----:B------:R-:W-:-:S04]  /*02f0*/  IADD3 R12, P1, PT, R4, 0x40, RZ ;  /* 0x00000040040c7810 */ /* 0x000fc80007f3e0ff */
[----:B0-----:R-:W-:Y:S02]  /*0300*/  IADD3.X R5, PT, PT, RZ, R5, RZ, P1, !PT ;  /* 0x00000005ff057210 */ /* 0x001fe40000ffe4ff */
[----:B---3--:R-:W-:-:S04]  /*0310*/  FMNMX3 R11, R11, R14, R13, !PT ;  /* 0x0000000e0b0b7276 */ /* 0x008fc8000780000d */
[----:B----4-:R-:W-:-:S04]  /*0320*/  FMNMX3 R11, R11, R16, R15, !PT ;  /* 0x000000100b0b7276 */ /* 0x010fc8000780000f */
[----:B------:R-:W-:-:S04]  /*0330*/  FMNMX3 R11, R11, R18, R17, !PT ;  /* 0x000000120b0b7276 */ /* 0x000fc80007800011 */
[----:B------:R-:W-:-:S04]  /*0340*/  FMNMX3 R11, R11, R20, R21, !PT ;  /* 0x000000140b0b7276 */ /* 0x000fc80007800015 */
[----:B------:R-:W-:-:S04]  /*0350*/  FMNMX3 R11, R11, R22, R23, !PT ;  /* 0x000000160b0b7276 */ /* 0x000fc80007800017 */
[----:B------:R-:W-:-:S04]  /*0360*/  FMNMX3 R9, R11, R9, R10, !PT ;  /* 0x000000090b097276 */ /* 0x000fc8000780000a */
[----:B------:R-:W-:Y:S01]  /*0370*/  FMNMX3 R0, R9, R8, R7, !PT ;  /* 0x0000000809007276 */ /* 0x000fe20007800007 */
[----:B------:R-:W-:Y:S06]  /*0380*/  @P0 BRA `(.L_x_2) ;  /* 0xfffffffc00840947 */ /* 0x000fec000383ffff */
[----:B------:R-:W-:-:S12]  /*0390*/  UIADD3 UR4, UPT, UPT, UR4, 0x1, URZ ;  /* 0x0000000104047890 */ /* 0x000fd8000fffe0ff */
.L_x_1:
[----:B------:R-:W-:-:S13]  /*03a0*/  ISETP.NE.AND P0, PT, R19, RZ, PT ;  /* 0x000000ff1300720c */ /* 0x000fda0003f05270 */
[----:B------:R-:W-:Y:S05]  /*03b0*/  @!P0 BRA `(.L_x_0) ;  /* 0x0000000000ec8947 */ /* 0x000fea0003800000 */
[----:B------:R-:W-:Y:S02]  /*03c0*/  ISETP.GE.U32.AND P0, PT, R19, 0x8, PT ;  /* 0x000000081300780c */ /* 0x000fe40003f06070 */
[----:B------:R-:W-:-:S04]  /*03d0*/  LOP3.LUT R15, R3, 0x7, RZ, 0xc0, !PT ;  /* 0x00000007030f7812 */ /* 0x000fc800078ec0ff */
[----:B------:R-:W-:-:S07]  /*03e0*/  ISETP.NE.AND P1, PT, R15, RZ, PT ;  /* 0x000000ff0f00720c */ /* 0x000fce0003f25270 */
[----:B------:R-:W-:Y:S06]  /*03f0*/  @!P0 BRA `(.L_x_3) ;  /* 0x0000000000548947 */ /* 0x000fec0003800000 */
[----:B------:R-:W0:Y:S01]  /*0400*/  LDC.64 R10, c[0x0][0x380] ;  /* 0x0000e000ff0a7b82 */ /* 0x000e220000000a00 */
[C---:B------:R-:W-:Y:S02]  /*0410*/  IADD3 R8, P0, PT, R2.reuse, UR4, RZ ;  /* 0x0000000402087c10 */ /* 0x040fe4000ff1e0ff */
[----:B------:R-:W-:Y:S02]  /*0420*/  IADD3 R5, PT, PT, R2, UR4, RZ ;  /* 0x0000000402057c10 */ /* 0x000fe4000fffe0ff */
[----:B------:R-:W-:-:S03]  /*0430*/  IADD3.X R9, PT, PT, RZ, RZ, RZ, P0, !PT ;  /* 0x000000ffff097210 */ /* 0x000fc600007fe4ff */
[----:B------:R-:W1:Y:S01]  /*0440*/  LDC.64 R6, c[0x0][0x380] ;  /* 0x0000e000ff067b82 */ /* 0x000e620000000a00 */
[----:B0-----:R-:W-:Y:S01]  /*0450*/  LEA R4, P0, R8, R10, 0x2 ;  /* 0x0000000a08047211 */ /* 0x001fe200078010ff */
[----:B-1----:R-:W-:-:S03]  /*0460*/  IMAD.WIDE.U32 R6, R5, 0x4, R6 ;  /* 0x0000000405067825 */ /* 0x002fc600078e0006 */
[----:B------:R-:W-:-:S03]  /*0470*/  LEA.HI.X R5, R8, R11, R9, 0x2, P0 ;  /* 0x0000000b08057211 */ /* 0x000fc600000f1409 */
[----:B------:R-:W2:Y:S04]  /*0480*/  LDG.E R7, desc[UR8][R6.64] ;  /* 0x0000000806077981 */ /* 0x000ea8000c1e1900 */
[----:B------:R-:W2:Y:S04]  /*0490*/  LDG.E R8, desc[UR8][R4.64+0x4] ;  /* 0x0000040804087981 */ /* 0x000ea8000c1e1900 */
[----:B------:R-:W3:Y:S04]  /*04a0*/  LDG.E R9, desc[UR8][R4.64+0x8] ;  /* 0x0000080804097981 */ /* 0x000ee8000c1e1900 */
[----:B------:R-:W3:Y:S04]  /*04b0*/  LDG.E R10, desc[UR8][R4.64+0xc] ;  /* 0x00000c08040a7981 */ /* 0x000ee8000c1e1900 */
[----:B------:R-:W4:Y:S04]  /*04c0*/  LDG.E R11, desc[UR8][R4.64+0x10] ;  /* 0x00001008040b7981 */ /* 0x000f28000c1e1900 */
[----:B------:R-:W4:Y:S04]  /*04d0*/  LDG.E R12, desc[UR8][R4.64+0x14] ;  /* 0x00001408040c7981 */ /* 0x000f28000c1e1900 */
[----:B------:R-:W4:Y:S04]  /*04e0*/  LDG.E R13, desc[UR8][R4.64+0x18] ;  /* 0x00001808040d7981 */ /* 0x000f28000c1e1900 */
[----:B------:R-:W4:Y:S01]  /*04f0*/  LDG.E R14, desc[UR8][R4.64+0x1c] ;  /* 0x00001c08040e7981 */ /* 0x000f22000c1e1900 */
[----:B------:R-:W-:Y:S01]  /*0500*/  UIADD3 UR4, UPT, UPT, UR4, 0x8, URZ ;  /* 0x0000000804047890 */ /* 0x000fe2000fffe0ff */
[----:B--2--5:R-:W-:-:S04]  /*0510*/  FMNMX3 R8, R0, R7, R8, !PT ;  /* 0x0000000700087276 */ /* 0x024fc80007800008 */
[----:B---3--:R-:W-:-:S04]  /*0520*/  FMNMX3 R8, R8, R9, R10, !PT ;  /* 0x0000000908087276 */ /* 0x008fc8000780000a */
[----:B----4-:R-:W-:-:S04]  /*0530*/  FMNMX3 R8, R8, R11, R12, !PT ;  /* 0x0000000b08087276 */ /* 0x010fc8000780000c */
[----:B------:R-:W-:-:S07]  /*0540*/  FMNMX3 R0, R8, R13, R14, !PT ;  /* 0x0000000d08007276 */ /* 0x000fce000780000e */
.L_x_3:
        /* <DEDUP_REMOVED lines=16> */
[----:B------:R-:W3:Y:S01]  /*0650*/  LDG.E R10, desc[UR8][R6.64+0xc] ;  /* 0x00000c08060a7981 */ /* 0x000ee2000c1e1900 */
[----:B------:R-:W-:Y:S01]  /*0660*/  UIADD3 UR4, UPT, UPT, UR4, 0x4, URZ ;  /* 0x0000000404047890 */ /* 0x000fe2000fffe0ff */
[----:B--2--5:R-:W-:-:S04]  /*0670*/  FMNMX3 R0, R0, R5, R8, !PT ;  /* 0x0000000500007276 */ /* 0x024fc80007800008 */
[----:B---3--:R-:W-:-:S07]  /*0680*/  FMNMX3 R0, R0, R9, R10, !PT ;  /* 0x0000000900007276 */ /* 0x008fce000780000a */
.L_x_4:
[----:B------:R-:W-:Y:S05]  /*0690*/  @!P1 BRA `(.L_x_0) ;  /* 0x0000000000349947 */ /* 0x000fea0003800000 */
[----:B------:R-:W0:Y:S01]  /*06a0*/  LDC.64 R4, c[0x0][0x380] ;  /* 0x0000e000ff047b82 */ /* 0x000e220000000a00 */
[----:B------:R-:W-:Y:S02]  /*06b0*/  IADD3 R7, PT, PT, R2, UR4, RZ ;  /* 0x0000000402077c10 */ /* 0x000fe4000fffe0ff */
[----:B------:R-:W-:-:S03]  /*06c0*/  IADD3 R3, PT, PT, -R3, RZ, RZ ;  /* 0x000000ff03037210 */ /* 0x000fc60007ffe1ff */
[----:B0-----:R-:W-:-:S05]  /*06d0*/  IMAD.WIDE.U32 R4, R7, 0x4, R4 ;  /* 0x0000000407047825 */ /* 0x001fca00078e0004 */
[----:B------:R-:W-:-:S07]  /*06e0*/  MOV R7, R5 ;  /* 0x0000000500077202 */ /* 0x000fce0000000f00 */
.L_x_5:
[----:B------:R-:W-:-:S06]  /*06f0*/  MOV R5, R7 ;  /* 0x0000000700057202 */ /* 0x000fcc0000000f00 */
[----:B------:R0:W2:Y:S01]  /*0700*/  LDG.E R5, desc[UR8][R4.64] ;  /* 0x0000000804057981 */ /* 0x0000a2000c1e1900 */
[----:B------:R-:W-:-:S04]  /*0710*/  IADD3 R3, PT, PT, R3, 0x1, RZ ;  /* 0x0000000103037810 */ /* 0x000fc80007ffe0ff */
[----:B------:R-:W-:Y:S02]  /*0720*/  ISETP.NE.AND P0, PT, R3, RZ, PT ;  /* 0x000000ff0300720c */ /* 0x000fe40003f05270 */
[----:B0-----:R-:W-:-:S04]  /*0730*/  IADD3 R4, P1, PT, R4, 0x4, RZ ;  /* 0x0000000404047810 */ /* 0x001fc80007f3e0ff */
[----:B------:R-:W-:Y:S02]  /*0740*/  IADD3.X R7, PT, PT, RZ, R7, RZ, P1, !PT ;  /* 0x00000007ff077210 */ /* 0x000fe40000ffe4ff */
[----:B--2--5:R-:W-:-:S05]  /*0750*/  FMNMX R0, R5, R0, !PT ;  /* 0x0000000005007209 */ /* 0x024fca0007800000 */
[----:B------:R-:W-:Y:S05]  /*0760*/  @P0 BRA `(.L_x_5) ;  /* 0xfffffffc00e00947 */ /* 0x000fea000383ffff */
.L_x_0:
[----:B------:R-:W0:Y:S01]  /*0770*/  LDCU UR5, c[0x0][0x38c] ;  /* 0x00007180ff0577ac */ /* 0x000e220008000800 */
[----:B------:R-:W-:Y:S01]  /*0780*/  HFMA2 R3, -RZ, RZ, 0, 0 ;  /* 0x00000000ff037431 */ /* 0x000fe200000001ff */
[----:B0-----:R-:W-:-:S09]  /*0790*/  UISETP.GE.AND UP0, UPT, UR5, 0x1, UPT ;  /* 0x000000010500788c */ /* 0x001fd2000bf06270 */
[----:B------:R-:W-:Y:S05]  /*07a0*/  BRA.U !UP0, `(.L_x_6) ;  /* 0x0000000d08c47547 */ /* 0x000fea000b800000 */
[----:B------:R-:W-:Y:S01]  /*07b0*/  UISETP.GE.U32.AND UP1, UPT, UR5, 0x8, UPT ;  /* 0x000000080500788c */ /* 0x000fe2000bf26070 */
[----:B------:R-:W-:Y:S01]  /*07c0*/  MOV R3, RZ ;  /* 0x000000ff00037202 */ /* 0x000fe20000000f00 */
[----:B------:R-:W-:Y:S01]  /*07d0*/  ULOP3.LUT UR6, UR5, 0x7, URZ, 0xc0, !UPT ;  /* 0x0000000705067892 */ /* 0x000fe2000f8ec0ff */
[----:B------:R-:W-:-:S03]  /*07e0*/  UMOV UR4, URZ ;  /* 0x000000ff00047c82 */ /* 0x000fc60008000000 */
[----:B------:R-:W-:-:S03]  /*07f0*/  UISETP.NE.AND UP0, UPT, UR6, URZ, UPT ;  /* 0x000000ff0600728c */ /* 0x000fc6000bf05270 */
[----:B------:R-:W-:Y:S08]  /*0800*/  BRA.U !UP1, `(.L_x_7) ;  /* 0x0000000509c07547 */ /* 0x000ff0000b800000 */
[----:B------:R-:W0:Y:S01]  /*0810*/  LDC.64 R4, c[0x0][0x380] ;  /* 0x0000e000ff047b82 */ /* 0x000e220000000a00 */
[----:B------:R-:W-:Y:S01]  /*0820*/  ULOP3.LUT UR4, UR5, 0x7ffffff8, URZ, 0xc0, !UPT ;  /* 0x7ffffff805047892 */ /* 0x000fe2000f8ec0ff */
[----:B------:R-:W-:-:S03]  /*0830*/  MOV R3, RZ ;  /* 0x000000ff00037202 */ /* 0x000fc60000000f00 */
[----:B------:R-:W-:Y:S01]  /*0840*/  UIADD3 UR5, UPT, UPT, -UR4, URZ, URZ ;  /* 0x000000ff04057290 */ /* 0x000fe2000fffe1ff */
[----:B0-----:R-:W-:-:S03]  /*0850*/  IMAD.WIDE.U32 R4, R2, 0x4, R4 ;  /* 0x0000000402047825 */ /* 0x001fc600078e0004 */
[----:B------:R-:W-:-:S04]  /*0860*/  IADD3 R8, P0, PT, R4, 0x10, RZ ;  /* 0x0000001004087810 */ /* 0x000fc80007f1e0ff */
[----:B------:R-:W-:-:S09]  /*0870*/  IADD3.X R7, PT, PT, RZ, R5, RZ, P0, !PT ;  /* 0x00000005ff077210 */ /* 0x000fd200007fe4ff */
.L_x_8:
[----:B--2---:R-:W-:Y:S02]  /*0880*/  MOV R4, R8 ;  /* 0x0000000800047202 */ /* 0x004fe40000000f00 */
[----:B------:R-:W-:-:S05]  /*0890*/  MOV R5, R7 ;  /* 0x0000000700057202 */ /* 0x000fca0000000f00 */
[----:B------:R-:W2:Y:S04]  /*08a0*/  LDG.E R7, desc[UR8][R4.64+-0x10] ;  /* 0xfffff00804077981 */ /* 0x000ea8000c1e1900 */
[----:B------:R-:W3:Y:S04]  /*08b0*/  LDG.E R25, desc[UR8][R4.64+-0xc] ;  /* 0xfffff40804197981 */ /* 0x000ee8000c1e1900 */
[----:B------:R-:W4:Y:S04]  /*08c0*/  LDG.E R21, desc[UR8][R4.64+-0x8] ;  /* 0xfffff80804157981 */ /* 0x000f28000c1e1900 */
[----:B------:R-:W4:Y:S04]  /*08d0*/  LDG.E R23, desc[UR8][R4.64+-0x4] ;  /* 0xfffffc0804177981 */ /* 0x000f28000c1e1900 */
[----:B------:R-:W4:Y:S04]  /*08e0*/  LDG.E R11, desc[UR8][R4.64] ;  /* 0x00000008040b7981 */ /* 0x000f28000c1e1900 */
[----:B------:R-:W4:Y:S04]  /*08f0*/  LDG.E R15, desc[UR8][R4.64+0x4] ;  /* 0x00000408040f7981 */ /* 0x000f28000c1e1900 */
[----:B------:R-:W4:Y:S04]  /*0900*/  LDG.E R19, desc[UR8][R4.64+0x8] ;  /* 0x0000080804137981 */ /* 0x000f28000c1e1900 */
[----:B------:R-:W4:Y:S01]  /*0910*/  LDG.E R17, desc[UR8][R4.64+0xc] ;  /* 0x00000c0804117981 */ /* 0x000f22000c1e1900 */
[----:B------:R-:W-:Y:S01]  /*0920*/  HFMA2 R12, -RZ, RZ, 0.96630859375, -0.0022525787353515625 ;  /* 0x3bbb989dff0c7431 */ /* 0x000fe200000001ff */
[----:B------:R-:W-:Y:S01]  /*0930*/  MOV R13, 0x437c0000 ;  /* 0x437c0000000d7802 */ /* 0x000fe20000000f00 */
[----:B------:R-:W-:-:S04]  /*0940*/  UIADD3 UR5, UPT, UPT, UR5, 0x8, URZ ;  /* 0x0000000805057890 */ /* 0x000fc8000fffe0ff */
[----:B------:R-:W-:Y:S01]  /*0950*/  UISETP.NE.AND UP1, UPT, UR5, URZ, UPT ;  /* 0x000000ff0500728c */ /* 0x000fe2000bf25270 */
[----:B--2--5:R-:W-:-:S04]  /*0960*/  FADD R7, R7, -R0 ;  /* 0x8000000007077221 */ /* 0x024fc80000000000 */
[----:B------:R-:W-:Y:S01]  /*0970*/  FFMA.SAT R6, R7, R12, 0.5 ;  /* 0x3f00000007067423 */ /* 0x000fe2000000200c */
[----:B---3--:R-:W-:-:S03]  /*0980*/  FADD R25, R25, -R0 ;  /* 0x8000000019197221 */ /* 0x008fc60000000000 */
[-C--:B------:R-:W-:Y:S01]  /*0990*/  FFMA.RM R9, R6, R13.reuse, 12582913 ;  /* 0x4b40000106097423 */ /* 0x080fe2000000400d */
[-C--:B------:R-:W-:Y:S01]  /*09a0*/  FFMA.SAT R6, R25, R12.reuse, 0.5 ;  /* 0x3f00000019067423 */ /* 0x080fe2000000200c */
[--C-:B----4-:R-:W-:Y:S02]  /*09b0*/  FADD R21, R21, -R0.reuse ;  /* 0x8000000015157221 */ /* 0x110fe40000000000 */
[----:B------:R-:W-:Y:S01]  /*09c0*/  FADD R8, R9, -12583039 ;  /* 0xcb40007f09087421 */ /* 0x000fe20000000000 */
[-C--:B------:R-:W-:Y:S01]  /*09d0*/  FFMA.RM R6, R6, R13.reuse, 12582913 ;  /* 0x4b40000106067423 */ /* 0x080fe2000000400d */
[-C--:B------:R-:W-:Y:S01]  /*09e0*/  FFMA.SAT R14, R21, R12.reuse, 0.5 ;  /* 0x3f000000150e7423 */ /* 0x080fe2000000200c */
[----:B------:R-:W-:Y:S01]  /*09f0*/  FADD R23, R23, -R0 ;  /* 0x8000000017177221 */ /* 0x000fe20000000000 */
[----:B------:R-:W-:Y:S01]  /*0a00*/  FFMA R8, R7, 1.4426950216293334961, -R8 ;  /* 0x3fb8aa3b07087823 */ /* 0x000fe20000000808 */
[C---:B------:R-:W-:Y:S01]  /*0a10*/  FADD R10, R6.reuse, -12583039 ;  /* 0xcb40007f060a7421 */ /* 0x040fe20000000000 */
[----:B------:R-:W-:Y:S01]  /*0a20*/  SHF.L.U32 R6, R6, 0x17, RZ ;  /* 0x0000001706067819 */ /* 0x000fe200000006ff */
[----:B------:R-:W-:Y:S01]  /*0a30*/  FFMA.SAT R18, R23, R12, 0.5 ;  /* 0x3f00000017127423 */ /* 0x000fe2000000200c */
[----:B------:R-:W-:Y:S01]  /*0a40*/  FFMA R8, R7, 1.925963033500011079e-08, R8 ;  /* 0x32a5706007087823 */ /* 0x000fe20000000008 */
[----:B------:R-:W-:Y:S01]  /*0a50*/  FFMA.RM R7, R14, R13, 12582913 ;  /* 0x4b4000010e077423 */ /* 0x000fe2000000400d */
[----:B------:R-:W-:-:S03]  /*0a60*/  FFMA R10, R25, 1.4426950216293334961, -R10 ;  /* 0x3fb8aa3b190a7823 */ /* 0x000fc6000000080a */
[----:B------:R-:W-:Y:S01]  /*0a70*/  FADD R14, R7, -12583039 ;  /* 0xcb40007f070e7421 */ /* 0x000fe20000000000 */
[----:B------:R-:W-:Y:S01]  /*0a80*/  FFMA R16, R25, 1.925963033500011079e-08, R10 ;  /* 0x32a5706019107823 */ /* 0x000fe2000000000a */
[----:B------:R-:W-:Y:S01]  /*0a90*/  FADD R25, R11, -R0 ;  /* 0x800000000b197221 */ /* 0x000fe20000000000 */
[-C--:B------:R-:W-:Y:S01]  /*0aa0*/  FFMA.RM R10, R18, R13.reuse, 12582913 ;  /* 0x4b400001120a7423 */ /* 0x080fe2000000400d */
[----:B------:R-:W-:Y:S01]  /*0ab0*/  FFMA R14, R21, 1.4426950216293334961, -R14 ;  /* 0x3fb8aa3b150e7823 */ /* 0x000fe2000000080e */
[----:B------:R-:W0:Y:S01]  /*0ac0*/  MUFU.EX2 R8, R8 ;  /* 0x0000000800087308 */ /* 0x000e220000000800 */
[----:B------:R-:W-:Y:S01]  /*0ad0*/  FFMA.SAT R22, R25, R12, 0.5 ;  /* 0x3f00000019167423 */ /* 0x000fe2000000200c */
[----:B------:R-:W-:Y:S01]  /*0ae0*/  FADD R18, R10, -12583039 ;  /* 0xcb40007f0a127421 */ /* 0x000fe20000000000 */
[----:B------:R-:W-:Y:S01]  /*0af0*/  FFMA R20, R21, 1.925963033500011079e-08, R14 ;  /* 0x32a5706015147823 */ /* 0x000fe2000000000e */
[----:B------:R-:W-:Y:S01]  /*0b00*/  FADD R21, R15, -R0 ;  /* 0x800000000f157221 */ /* 0x000fe20000000000 */
[----:B------:R-:W-:Y:S01]  /*0b10*/  FFMA.RM R14, R22, R13, 12582913 ;  /* 0x4b400001160e7423 */ /* 0x000fe2000000400d */
[----:B------:R-:W-:-:S02]  /*0b20*/  FFMA R18, R23, 1.4426950216293334961, -R18 ;  /* 0x3fb8aa3b17127823 */ /* 0x000fc40000000812 */
[-C--:B------:R-:W-:Y:S01]  /*0b30*/  FFMA.SAT R26, R21, R12.reuse, 0.5 ;  /* 0x3f000000151a7423 */ /* 0x080fe2000000200c */
[----:B------:R-:W-:Y:S01]  /*0b40*/  FADD R24, R14, -12583039 ;  /* 0xcb40007f0e187421 */ /* 0x000fe20000000000 */
[----:B------:R-:W-:Y:S01]  /*0b50*/  FFMA R22, R23, 1.925963033500011079e-08, R18 ;  /* 0x32a5706017167823 */ /* 0x000fe20000000012 */
[----:B------:R-:W-:Y:S01]  /*0b60*/  FADD R23, R19, -R0 ;  /* 0x8000000013177221 */ /* 0x000fe20000000000 */
[-C--:B------:R-:W-:Y:S01]  /*0b70*/  FFMA.RM R18, R26, R13.reuse, 12582913 ;  /* 0x4b4000011a127423 */ /* 0x080fe2000000400d */
[----:B------:R-:W-:Y:S01]  /*0b80*/  FFMA R24, R25, 1.4426950216293334961, -R24 ;  /* 0x3fb8aa3b19187823 */ /* 0x000fe20000000818 */
[----:B------:R-:W1:Y:S01]  /*0b90*/  MUFU.EX2 R11, R16 ;  /* 0x00000010000b7308 */ /* 0x000e620000000800 */
[-C--:B------:R-:W-:Y:S01]  /*0ba0*/  FFMA.SAT R28, R23, R12.reuse, 0.5 ;  /* 0x3f000000171c7423 */ /* 0x080fe2000000200c */
[----:B------:R-:W-:Y:S01]  /*0bb0*/  FADD R26, R18, -12583039 ;  /* 0xcb40007f121a7421 */ /* 0x000fe20000000000 */
[----:B------:R-:W-:Y:S01]  /*0bc0*/  FFMA R24, R25, 1.925963033500011079e-08, R24 ;  /* 0x32a5706019187823 */ /* 0x000fe20000000018 */
[----:B------:R-:W-:Y:S01]  /*0bd0*/  FADD R25, R17, -R0 ;  /* 0x8000000011197221 */ /* 0x000fe20000000000 */
[-C--:B------:R-:W-:Y:S01]  /*0be0*/  FFMA.RM R19, R28, R13.reuse, 12582913 ;  /* 0x4b4000011c137423 */ /* 0x080fe2000000400d */
[----:B------:R-:W-:Y:S01]  /*0bf0*/  FFMA R26, R21, 1.4426950216293334961, -R26 ;  /* 0x3fb8aa3b151a7823 */ /* 0x000fe2000000081a */
[----:B------:R-:W-:Y:S01]  /*0c00*/  SHF.L.U32 R14, R14, 0x17, RZ ;  /* 0x000000170e0e7819 */ /* 0x000fe200000006ff */
[----:B------:R-:W-:Y:S01]  /*0c10*/  FFMA.SAT R28, R25, R12, 0.5 ;  /* 0x3f000000191c7423 */ /* 0x000fe2000000200c */
[----:B------:R2:W3:Y:S01]  /*0c20*/  MUFU.EX2 R15, R20 ;  /* 0x00000014000f7308 */ /* 0x0004e20000000800 */
[----:B------:R-:W-:Y:S01]  /*0c30*/  FFMA R12, R21, 1.925963033500011079e-08, R26 ;  /* 0x32a57060150c7823 */ /* 0x000fe2000000001a */
[----:B------:R-:W-:Y:S01]  /*0c40*/  SHF.L.U32 R21, R9, 0x17, RZ ;  /* 0x0000001709157819 */ /* 0x000fe200000006ff */
[----:B------:R-:W-:-:S04]  /*0c50*/  FFMA.RM R13, R28, R13, 12582913 ;  /* 0x4b4000011c0d7423 */ /* 0x000fc8000000400d */
[----:B0-----:R-:W-:Y:S01]  /*0c60*/  FMUL R8, R21, R8 ;  /* 0x0000000815087220 */ /* 0x001fe20000400000 */
[----:B------:R0:W4:Y:S01]  /*0c70*/  MUFU.EX2 R16, R22 ;  /* 0x0000001600107308 */ /* 0x0001220000000800 */
[----:B--2---:R-:W-:Y:S01]  /*0c80*/  FADD R20, R19, -12583039 ;  /* 0xcb40007f13147421 */ /* 0x004fe20000000000 */
[----:B-1----:R-:W-:Y:S01]  /*0c90*/  FMUL R11, R6, R11 ;  /* 0x0000000b060b7220 */ /* 0x002fe20000400000 */
[----:B------:R-:W-:Y:S01]  /*0ca0*/  FADD R6, R8, R3 ;  /* 0x0000000308067221 */ /* 0x000fe20000000000 */
[----:B------:R-:W-:Y:S01]  /*0cb0*/  SHF.L.U32 R21, R18, 0x17, RZ ;  /* 0x0000001712157819 */ /* 0x000fe200000006ff */
[----:B------:R-:W-:Y:S01]  /*0cc0*/  FFMA R20, R23, 1.4426950216293334961, -R20 ;  /* 0x3fb8aa3b17147823 */ /* 0x000fe20000000814 */
[C---:B------:R-:W-:Y:S01]  /*0cd0*/  SHF.L.U32 R18, R13.reuse, 0x17, RZ ;  /* 0x000000170d127819 */ /* 0x040fe200000006ff */
[----:B------:R-:W-:Y:S01]  /*0ce0*/  FADD R6, R6, R11 ;  /* 0x0000000b06067221 */ /* 0x000fe20000000000 */
[----:B------:R-:W1:Y:S01]  /*0cf0*/  MUFU.EX2 R17, R24 ;  /* 0x0000001800117308 */ /* 0x000e620000000800 */
[----:B0-----:R-:W-:Y:S01]  /*0d00*/  FADD R22, R13, -12583039 ;  /* 0xcb40007f0d167421 */ /* 0x001fe20000000000 */
[----:B------:R-:W-:Y:S01]  /*0d10*/  FFMA R23, R23, 1.925963033500011079e-08, R20 ;  /* 0x32a5706017177823 */ /* 0x000fe20000000014 */
[----:B------:R-:W-:Y:S01]  /*0d20*/  SHF.L.U32 R20, R7, 0x17, RZ ;  /* 0x0000001707147819 */ /* 0x000fe200000006ff */
[----:B------:R-:W-:Y:S01]  /*0d30*/  STG.E desc[UR8][R4.64+-0xc], R11 ;  /* 0xfffff40b04007986 */ /* 0x000fe2000c101908 */
[----:B------:R-:W-:Y:S01]  /*0d40*/  FFMA R22, R25, 1.4426950216293334961, -R22 ;  /* 0x3fb8aa3b19167823 */ /* 0x000fe20000000816 */
[----:B------:R-:W-:-:S02]  /*0d50*/  SHF.L.U32 R7, R10, 0x17, RZ ;  /* 0x000000170a077819 */ /* 0x000fc400000006ff */
[----:B------:R-:W0:Y:S01]  /*0d60*/  MUFU.EX2 R12, R12 ;  /* 0x0000000c000c7308 */ /* 0x000e220000000800 */
[----:B------:R-:W-:Y:S01]  /*0d70*/  FFMA R22, R25, 1.925963033500011079e-08, R22 ;  /* 0x32a5706019167823 */ /* 0x000fe20000000016 */
[----:B------:R-:W-:Y:S01]  /*0d80*/  SHF.L.U32 R10, R19, 0x17, RZ ;  /* 0x00000017130a7819 */ /* 0x000fe200000006ff */
[----:B---3--:R-:W-:Y:S01]  /*0d90*/  FMUL R15, R20, R15 ;  /* 0x0000000f140f7220 */ /* 0x008fe20000400000 */
[----:B----4-:R-:W-:Y:S01]  /*0da0*/  FMUL R7, R7, R16 ;  /* 0x0000001007077220 */ /* 0x010fe20000400000 */
[----:B------:R2:W-:Y:S02]  /*0db0*/  STG.E desc[UR8][R4.64+-0x10], R8 ;  /* 0xfffff00804007986 */ /* 0x0005e4000c101908 */
[----:B------:R-:W-:Y:S01]  /*0dc0*/  FADD R6, R6, R15 ;  /* 0x0000000f06067221 */ /* 0x000fe20000000000 */
[----:B------:R-:W3:Y:S01]  /*0dd0*/  MUFU.EX2 R9, R23 ;  /* 0x0000001700097308 */ /* 0x000ee20000000800 */
[----:B-1----:R-:W-:Y:S01]  /*0de0*/  FMUL R17, R14, R17 ;  /* 0x000000110e117220 */ /* 0x002fe20000400000 */
[----:B------:R-:W-:Y:S01]  /*0df0*/  STG.E desc[UR8][R4.64+-0x8], R15 ;  /* 0xfffff80f04007986 */ /* 0x000fe2000c101908 */
[----:B------:R-:W-:-:S03]  /*0e00*/  FADD R6, R6, R7 ;  /* 0x0000000706067221 */ /* 0x000fc60000000000 */
[----:B------:R-:W-:Y:S01]  /*0e10*/  STG.E desc[UR8][R4.64], R17 ;  /* 0x0000001104007986 */ /* 0x000fe2000c101908 */
[----:B------:R-:W-:Y:S01]  /*0e20*/  FADD R6, R6, R17 ;  /* 0x0000001106067221 */ /* 0x000fe20000000000 */
[----:B------:R-:W1:Y:S01]  /*0e30*/  MUFU.EX2 R3, R22 ;  /* 0x0000001600037308 */ /* 0x000e620000000800 */
[----:B0-----:R-:W-:Y:S01]  /*0e40*/  FMUL R21, R21, R12 ;  /* 0x0000000c15157220 */ /* 0x001fe20000400000 */
[----:B--2---:R-:W-:Y:S01]  /*0e50*/  IADD3 R8, P0, PT, R4, 0x20, RZ ;  /* 0x0000002004087810 */ /* 0x004fe20007f1e0ff */
[----:B------:R0:W-:Y:S02]  /*0e60*/  STG.E desc[UR8][R4.64+-0x4], R7 ;  /* 0xfffffc0704007986 */ /* 0x0001e4000c101908 */
[----:B------:R-:W-:Y:S02]  /*0e70*/  FADD R6, R6, R21 ;  /* 0x0000001506067221 */ /* 0x000fe40000000000 */
[----:B------:R2:W-:Y:S01]  /*0e80*/  STG.E desc[UR8][R4.64+0x4], R21 ;  /* 0x0000041504007986 */ /* 0x0005e2000c101908 */
[----:B---3--:R-:W-:-:S04]  /*0e90*/  FMUL R9, R10, R9 ;  /* 0x000000090a097220 */ /* 0x008fc80000400000 */
[----:B------:R-:W-:Y:S01]  /*0ea0*/  FADD R6, R6, R9 ;  /* 0x0000000906067221 */ /* 0x000fe20000000000 */
[----:B------:R2:W-:Y:S01]  /*0eb0*/  STG.E desc[UR8][R4.64+0x8], R9 ;  /* 0x0000080904007986 */ /* 0x0005e2000c101908 */
[----:B0-----:R-:W-:Y:S01]  /*0ec0*/  IADD3.X R7, PT, PT, RZ, R5, RZ, P0, !PT ;  /* 0x00000005ff077210 */ /* 0x001fe200007fe4ff */
[----:B-1----:R-:W-:-:S04]  /*0ed0*/  FMUL R11, R18, R3 ;  /* 0x00000003120b7220 */ /* 0x002fc80000400000 */
[----:B------:R-:W-:Y:S01]  /*0ee0*/  FADD R3, R6, R11 ;  /* 0x0000000b06037221 */ /* 0x000fe20000000000 */
[----:B------:R2:W-:Y:S01]  /*0ef0*/  STG.E desc[UR8][R4.64+0xc], R11 ;  /* 0x00000c0b04007986 */ /* 0x0005e2000c101908 */
[----:B------:R-:W-:Y:S05]  /*0f00*/  BRA.U UP1, `(.L_x_8) ;  /* 0xfffffff9015c7547 */ /* 0x000fea000b83ffff */
.L_x_7:
[----:B------:R-:W-:Y:S05]  /*0f10*/  BRA.U !UP0, `(.L_x_6) ;  /* 0x0000000508e87547 */ /* 0x000fea000b800000 */
[----:B------:R-:W0:Y:S01]  /*0f20*/  LDCU UR5, c[0x0][0x38c] ;  /* 0x00007180ff0577ac */ /* 0x000e220008000800 */
[----:B------:R-:W-:Y:S02]  /*0f30*/  UISETP.GE.U32.AND UP0, UPT, UR6, 0x4, UPT ;  /* 0x000000040600788c */ /* 0x000fe4000bf06070 */
[----:B0-----:R-:W-:-:S04]  /*0f40*/  ULOP3.LUT UR7, UR5, 0x3, URZ, 0xc0, !UPT ;  /* 0x0000000305077892 */ /* 0x001fc8000f8ec0ff */
[----:B------:R-:W-:-:S03]  /*0f50*/  UISETP.NE.AND UP1, UPT, UR7, URZ, UPT ;  /* 0x000000ff0700728c */ /* 0x000fc6000bf25270 */
[----:B------:R-:W-:Y:S08]  /*0f60*/  BRA.U !UP0, `(.L_x_9) ;  /* 0x0000000108ec7547 */ /* 0x000ff0000b800000 */
[----:B--2---:R-:W0:Y:S01]  /*0f70*/  LDC.64 R4, c[0x0][0x380] ;  /* 0x0000e000ff047b82 */ /* 0x004e220000000a00 */
[----:B------:R-:W-:-:S05]  /*0f80*/  IADD3 R7, PT, PT, R2, UR4, RZ ;  /* 0x0000000402077c10 */ /* 0x000fca000fffe0ff */
[----:B0-----:R-:W-:-:S05]  /*0f90*/  IMAD.WIDE.U32 R4, R7, 0x4, R4 ;  /* 0x0000000407047825 */ /* 0x001fca00078e0004 */
[----:B------:R-:W2:Y:S01]  /*0fa0*/  LDG.E R7, desc[UR8][R4.64] ;  /* 0x0000000804077981 */ /* 0x000ea2000c1e1900 */
[----:B------:R-:W-:Y:S01]  /*0fb0*/  HFMA2 R9, -RZ, RZ, 0.96630859375, -0.0022525787353515625 ;  /* 0x3bbb989dff097431 */ /* 0x000fe200000001ff */
[----:B------:R-:W-:Y:S02]  /*0fc0*/  MOV R8, 0x437c0000 ;  /* 0x437c000000087802 */ /* 0x000fe40000000f00 */
[----:B------:R-:W-:-:S04]  /*0fd0*/  IADD3 R12, P0, PT, R2, UR4, RZ ;  /* 0x00000004020c7c10 */ /* 0x000fc8000ff1e0ff */
[----:B------:R-:W-:Y:S01]  /*0fe0*/  IADD3.X R14, PT, PT, RZ, RZ, RZ, P0, !PT ;  /* 0x000000ffff0e7210 */ /* 0x000fe200007fe4ff */
[----:B--2--5:R-:W-:-:S04]  /*0ff0*/  FADD R10, R7, -R0 ;  /* 0x80000000070a7221 */ /* 0x024fc80000000000 */
[----:B------:R-:W-:-:S04]  /*1000*/  FFMA.SAT R7, R10, R9, 0.5 ;  /* 0x3f0000000a077423 */ /* 0x000fc80000002009 */
[----:B------:R-:W-:Y:S02]  /*1010*/  FFMA.RM R11, R7, R8, 12582913 ;  /* 0x4b400001070b7423 */ /* 0x000fe40000004008 */
[----:B------:R-:W0:Y:S02]  /*1020*/  LDC.64 R6, c[0x0][0x380] ;  /* 0x0000e000ff067b82 */ /* 0x000e240000000a00 */
[----:B------:R-:W-:-:S04]  /*1030*/  FADD R13, R11, -12583039 ;  /* 0xcb40007f0b0d7421 */ /* 0x000fc80000000000 */
[----:B------:R-:W-:-:S04]  /*1040*/  FFMA R13, R10, 1.4426950216293334961, -R13 ;  /* 0x3fb8aa3b0a0d7823 */ /* 0x000fc8000000080d */
[----:B------:R-:W-:Y:S01]  /*1050*/  FFMA R13, R10, 1.925963033500011079e-08, R13 ;  /* 0x32a570600a0d7823 */ /* 0x000fe2000000000d */
[----:B------:R-:W-:-:S05]  /*1060*/  SHF.L.U32 R10, R11, 0x17, RZ ;  /* 0x000000170b0a7819 */ /* 0x000fca00000006ff */
[----:B------:R-:W1:Y:S01]  /*1070*/  MUFU.EX2 R13, R13 ;  /* 0x0000000d000d7308 */ /* 0x000e620000000800 */
[----:B0-----:R-:W-:-:S04]  /*1080*/  LEA R6, P0, R12, R6, 0x2 ;  /* 0x000000060c067211 */ /* 0x001fc800078010ff */
[----:B------:R-:W-:Y:S01]  /*1090*/  LEA.HI.X R7, R12, R7, R14, 0x2, P0 ;  /* 0x000000070c077211 */ /* 0x000fe200000f140e */
[----:B-1----:R-:W-:-:S05]  /*10a0*/  FMUL R10, R10, R13 ;  /* 0x0000000d0a0a7220 */ /* 0x002fca0000400000 */
[----:B------:R0:W-:Y:S04]  /*10b0*/  STG.E desc[UR8][R4.64], R10 ;  /* 0x0000000a04007986 */ /* 0x0001e8000c101908 */
[----:B------:R-:W2:Y:S04]  /*10c0*/  LDG.E R11, desc[UR8][R6.64+0x4] ;  /* 0x00000408060b7981 */ /* 0x000ea8000c1e1900 */
[----:B------:R-:W3:Y:S04]  /*10d0*/  LDG.E R15, desc[UR8][R6.64+0x8] ;  /* 0x00000808060f7981 */ /* 0x000ee8000c1e1900 */
[----:B------:R-:W4:Y:S01]  /*10e0*/  LDG.E R17, desc[UR8][R6.64+0xc] ;  /* 0x00000c0806117981 */ /* 0x000f22000c1e1900 */
[----:B------:R-:W-:Y:S01]  /*10f0*/  FADD R3, R3, R10 ;  /* 0x0000000a03037221 */ /* 0x000fe20000000000 */
[----:B------:R-:W-:Y:S01]  /*1100*/  UIADD3 UR4, UPT, UPT, UR4, 0x4, URZ ;  /* 0x0000000404047890 */ /* 0x000fe2000fffe0ff */
[--C-:B--2---:R-:W-:Y:S01]  /*1110*/  FADD R12, R11, -R0.reuse ;  /* 0x800000000b0c7221 */ /* 0x104fe20000000000 */
[----:B---3--:R-:W-:-:S03]  /*1120*/  FADD R14, R15, -R0 ;  /* 0x800000000f0e7221 */ /* 0x008fc60000000000 */
[-C--:B------:R-:W-:Y:S01]  /*1130*/  FFMA.SAT R11, R12, R9.reuse, 0.5 ;  /* 0x3f0000000c0b7423 */ /* 0x080fe20000002009 */
[----:B----4-:R-:W-:Y:S01]  /*1140*/  FADD R16, R17, -R0 ;  /* 0x8000000011107221 */ /* 0x010fe20000000000 */
[-C--:B------:R-:W-:Y:S02]  /*1150*/  FFMA.SAT R15, R14, R9.reuse, 0.5 ;  /* 0x3f0000000e0f7423 */ /* 0x080fe40000002009 */
[-C--:B------:R-:W-:Y:S01]  /*1160*/  FFMA.RM R11, R11, R8.reuse, 12582913 ;  /* 0x4b4000010b0b7423 */ /* 0x080fe20000004008 */
[----:B------:R-:W-:Y:S01]  /*1170*/  FFMA.SAT R9, R16, R9, 0.5 ;  /* 0x3f00000010097423 */ /* 0x000fe20000002009 */
[-C--:B------:R-:W-:Y:S02]  /*1180*/  FFMA.RM R15, R15, R8.reuse, 12582913 ;  /* 0x4b4000010f0f7423 */ /* 0x080fe40000004008 */
[C---:B------:R-:W-:Y:S01]  /*1190*/  FADD R13, R11.reuse, -12583039 ;  /* 0xcb40007f0b0d7421 */ /* 0x040fe20000000000 */
[----:B------:R-:W-:Y:S01]  /*11a0*/  SHF.L.U32 R11, R11, 0x17, RZ ;  /* 0x000000170b0b7819 */ /* 0x000fe200000006ff */
[----:B------:R-:W-:Y:S01]  /*11b0*/  FFMA.RM R9, R9, R8, 12582913 ;  /* 0x4b40000109097423 */ /* 0x000fe20000004008 */
[C---:B0-----:R-:W-:Y:S01]  /*11c0*/  FADD R5, R15.reuse, -12583039 ;  /* 0xcb40007f0f057421 */ /* 0x041fe20000000000 */
[----:B------:R-:W-:Y:S01]  /*11d0*/  FFMA R13, R12, 1.4426950216293334961, -R13 ;  /* 0x3fb8aa3b0c0d7823 */ /* 0x000fe2000000080d */
[----:B------:R-:W-:Y:S01]  /*11e0*/  SHF.L.U32 R15, R15, 0x17, RZ ;  /* 0x000000170f0f7819 */ /* 0x000fe200000006ff */
[C---:B------:R-:W-:Y:S01]  /*11f0*/  FADD R17, R9.reuse, -12583039 ;  /* 0xcb40007f09117421 */ /* 0x040fe20000000000 */
[----:B------:R-:W-:Y:S01]  /*1200*/  FFMA R5, R14, 1.4426950216293334961, -R5 ;  /* 0x3fb8aa3b0e057823 */ /* 0x000fe20000000805 */
[----:B------:R-:W-:Y:S01]  /*1210*/  FFMA R13, R12, 1.925963033500011079e-08, R13 ;  /* 0x32a570600c0d7823 */ /* 0x000fe2000000000d */
[----:B------:R-:W-:Y:S01]  /*1220*/  SHF.L.U32 R9, R9, 0x17, RZ ;  /* 0x0000001709097819 */ /* 0x000fe200000006ff */
[----:B------:R-:W-:Y:S01]  /*1230*/  FFMA R17, R16, 1.4426950216293334961, -R17 ;  /* 0x3fb8aa3b10117823 */ /* 0x000fe20000000811 */
[----:B------:R-:W-:Y:S01]  /*1240*/  FFMA R5, R14, 1.925963033500011079e-08, R5 ;  /* 0x32a570600e057823 */ /* 0x000fe20000000005 */
[----:B------:R-:W0:Y:S02]  /*1250*/  MUFU.EX2 R4, R13 ;  /* 0x0000000d00047308 */ /* 0x000e240000000800 */
[----:B------:R-:W-:-:S06]  /*1260*/  FFMA R17, R16, 1.925963033500011079e-08, R17 ;  /* 0x32a5706010117823 */ /* 0x000fcc0000000011 */
[----:B------:R-:W1:Y:S08]  /*1270*/  MUFU.EX2 R8, R5 ;  /* 0x0000000500087308 */ /* 0x000e700000000800 */
[----:B------:R-:W2:Y:S01]  /*1280*/  MUFU.EX2 R12, R17 ;  /* 0x00000011000c7308 */ /* 0x000ea20000000800 */
[----:B0-----:R-:W-:-:S04]  /*1290*/  FMUL R4, R11, R4 ;  /* 0x000000040b047220 */ /* 0x001fc80000400000 */
[----:B------:R-:W-:Y:S01]  /*12a0*/  FADD R3, R3, R4 ;  /* 0x0000000403037221 */ /* 0x000fe20000000000 */
[----:B------:R0:W-:Y:S01]  /*12b0*/  STG.E desc[UR8][R6.64+0x4], R4 ;  /* 0x0000040406007986 */ /* 0x0001e2000c101908 */
[----:B-1----:R-:W-:-:S04]  /*12c0*/  FMUL R8, R15, R8 ;  /* 0x000000080f087220 */ /* 0x002fc80000400000 */
[----:B------:R-:W-:Y:S01]  /*12d0*/  FADD R3, R3, R8 ;  /* 0x0000000803037221 */ /* 0x000fe20000000000 */
[----:B------:R0:W-:Y:S01]  /*12e0*/  STG.E desc[UR8][R6.64+0x8], R8 ;  /* 0x0000080806007986 */ /* 0x0001e2000c101908 */
[----:B--2---:R-:W-:-:S04]  /*12f0*/  FMUL R9, R9, R12 ;  /* 0x0000000c09097220 */ /* 0x004fc80000400000 */
[----:B------:R-:W-:Y:S01]  /*1300*/  FADD R3, R3, R9 ;  /* 0x0000000903037221 */ /* 0x000fe20000000000 */
[----:B------:R0:W-:Y:S06]  /*1310*/  STG.E desc[UR8][R6.64+0xc], R9 ;  /* 0x00000c0906007986 */ /* 0x0001ec000c101908 */
.L_x_9:
[----:B------:R-:W-:Y:S05]  /*1320*/  BRA.U !UP1, `(.L_x_6) ;  /* 0x0000000109e47547 */ /* 0x000fea000b800000 */
[----:B------:R-:W-:Y:S02]  /*1330*/  UISETP.NE.AND UP0, UPT, UR7, 0x1, UPT ;  /* 0x000000010700788c */ /* 0x000fe4000bf05270 */
[----:B------:R-:W-:-:S04]  /*1340*/  ULOP3.LUT UR5, UR5, 0x1, URZ, 0xc0, !UPT ;  /* 0x0000000105057892 */ /* 0x000fc8000f8ec0ff */
[----:B------:R-:W-:-:S03]  /*1350*/  UISETP.NE.U32.AND UP1, UPT, UR5, 0x1, UPT ;  /* 0x000000010500788c */ /* 0x000fc6000bf25070 */
[----:B------:R-:W-:Y:S08]  /*1360*/  BRA.U !UP0, `(.L_x_10) ;  /* 0x00000001088c7547 */ /* 0x000ff0000b800000 */
[----:B0-2---:R-:W0:Y:S01]  /*1370*/  LDC.64 R4, c[0x0][0x380] ;  /* 0x0000e000ff047b82 */ /* 0x005e220000000a00 */
        /* <DEDUP_REMOVED lines=11> */
[C---:B------:R-:W-:Y:S01]  /*1430*/  FADD R11, R9.reuse, -12583039 ;  /* 0xcb40007f090b7421 */ /* 0x040fe20000000000 */
[----:B------:R-:W-:-:S03]  /*1440*/  SHF.L.U32 R9, R9, 0x17, RZ ;  /* 0x0000001709097819 */ /* 0x000fc600000006ff */
[----:B------:R-:W-:-:S04]  /*1450*/  FFMA R11, R8, 1.4426950216293334961, -R11 ;  /* 0x3fb8aa3b080b7823 */ /* 0x000fc8000000080b */
[----:B------:R-:W-:-:S04]  /*1460*/  FFMA R11, R8, 1.925963033500011079e-08, R11 ;  /* 0x32a57060080b7823 */ /* 0x000fc8000000000b */
[----:B------:R-:W1:Y:S01]  /*1470*/  MUFU.EX2 R8, R11 ;  /* 0x0000000b00087308 */ /* 0x000e620000000800 */
[----:B0-----:R-:W-:-:S04]  /*1480*/  LEA R6, P0, R12, R6, 0x2 ;  /* 0x000000060c067211 */ /* 0x001fc800078010ff */
[----:B------:R-:W-:Y:S01]  /*1490*/  LEA.HI.X R7, R12, R7, R14, 0x2, P0 ;  /* 0x000000070c077211 */ /* 0x000fe200000f140e */
[----:B-1----:R-:W-:-:S05]  /*14a0*/  FMUL R8, R9, R8 ;  /* 0x0000000809087220 */ /* 0x002fca0000400000 */
[----:B------:R1:W-:Y:S04]  /*14b0*/  STG.E desc[UR8][R4.64], R8 ;  /* 0x0000000804007986 */ /* 0x0003e8000c101908 */
[----:B------:R-:W2:Y:S01]  /*14c0*/  LDG.E R9, desc[UR8][R6.64+0x4] ;  /* 0x0000040806097981 */ /* 0x000ea2000c1e1900 */
[----:B------:R-:W-:Y:S01]  /*14d0*/  FADD R3, R3, R8 ;  /* 0x0000000803037221 */ /* 0x000fe20000000000 */
[----:B------:R-:W-:Y:S01]  /*14e0*/  UIADD3 UR4, UPT, UPT, UR4, 0x2, URZ ;  /* 0x0000000204047890 */ /* 0x000fe2000fffe0ff */
[----:B--2---:R-:W-:-:S04]  /*14f0*/  FADD R9, R9, -R0 ;  /* 0x8000000009097221 */ /* 0x004fc80000000000 */
[----:B------:R-:W-:-:S04]  /*1500*/  FFMA.SAT R10, R9, R10, 0.5 ;  /* 0x3f000000090a7423 */ /* 0x000fc8000000200a */
[----:B------:R-:W-:-:S04]  /*1510*/  FFMA.RM R10, R10, R13, 12582913 ;  /* 0x4b4000010a0a7423 */ /* 0x000fc8000000400d */
[C---:B------:R-:W-:Y:S01]  /*1520*/  FADD R12, R10.reuse, -12583039 ;  /* 0xcb40007f0a0c7421 */ /* 0x040fe20000000000 */
[----:B------:R-:W-:-:S03]  /*1530*/  SHF.L.U32 R10, R10, 0x17, RZ ;  /* 0x000000170a0a7819 */ /* 0x000fc600000006ff */
[----:B------:R-:W-:-:S04]  /*1540*/  FFMA R12, R9, 1.4426950216293334961, -R12 ;  /* 0x3fb8aa3b090c7823 */ /* 0x000fc8000000080c */
[----:B------:R-:W-:-:S04]  /*1550*/  FFMA R12, R9, 1.925963033500011079e-08, R12 ;  /* 0x32a57060090c7823 */ /* 0x000fc8000000000c */
[----:B------:R-:W0:Y:S02]  /*1560*/  MUFU.EX2 R9, R12 ;  /* 0x0000000c00097308 */ /* 0x000e240000000800 */
[----:B0-----:R-:W-:-:S04]  /*1570*/  FMUL R9, R10, R9 ;  /* 0x000000090a097220 */ /* 0x001fc80000400000 */
[----:B------:R-:W-:Y:S01]  /*1580*/  FADD R3, R3, R9 ;  /* 0x0000000903037221 */ /* 0x000fe20000000000 */
[----:B------:R1:W-:Y:S06]  /*1590*/  STG.E desc[UR8][R6.64+0x4], R9 ;  /* 0x0000040906007986 */ /* 0x0003ec000c101908 */
.L_x_10:
[----:B------:R-:W-:Y:S05]  /*15a0*/  BRA.U UP1, `(.L_x_6) ;  /* 0x0000000101447547 */ /* 0x000fea000b800000 */
[----:B012---:R-:W0:Y:S01]  /*15b0*/  LDC.64 R4, c[0x0][0x380] ;  /* 0x0000e000ff047b82 */ /* 0x007e220000000a00 */
[----:B------:R-:W-:-:S05]  /*15c0*/  IADD3 R7, PT, PT, R2, UR4, RZ ;  /* 0x0000000402077c10 */ /* 0x000fca000fffe0ff */
[----:B0-----:R-:W-:-:S05]  /*15d0*/  IMAD.WIDE.U32 R4, R7, 0x4, R4 ;  /* 0x0000000407047825 */ /* 0x001fca00078e0004 */
[----:B------:R-:W2:Y:S01]  /*15e0*/  LDG.E R7, desc[UR8][R4.64] ;  /* 0x0000000804077981 */ /* 0x000ea2000c1e1900 */
[----:B------:R-:W-:Y:S01]  /*15f0*/  HFMA2 R6, -RZ, RZ, 0.96630859375, -0.0022525787353515625 ;  /* 0x3bbb989dff067431 */ /* 0x000fe200000001ff */
[----:B------:R-:W-:Y:S01]  /*1600*/  MOV R9, 0x437c0000 ;  /* 0x437c000000097802 */ /* 0x000fe20000000f00 */
[----:B--2--5:R-:W-:-:S04]  /*1610*/  FADD R7, R7, -R0 ;  /* 0x8000000007077221 */ /* 0x024fc80000000000 */
        /* <DEDUP_REMOVED lines=10> */
.L_x_6:
[----:B01----:R-:W0:Y:S02]  /*16c0*/  LDC R6, c[0x0][0x38c] ;  /* 0x0000e300ff067b82 */ /* 0x003e240000000800 */
[----:B0-----:R-:W-:-:S13]  /*16d0*/  ISETP.GE.AND P0, PT, R6, 0x1, PT ;  /* 0x000000010600780c */ /* 0x001fda0003f06270 */
[----:B------:R-:W-:Y:S05]  /*16e0*/  @!P0 EXIT ;  /* 0x000000000000894d */ /* 0x000fea0003800000 */
[C---:B------:R-:W-:Y:S01]  /*16f0*/  ISETP.GE.U32.AND P0, PT, R6.reuse, 0x10, PT ;  /* 0x000000100600780c */ /* 0x040fe20003f06070 */
[----:B------:R-:W-:Y:S01]  /*1700*/  HFMA2 R7, -RZ, RZ, 0, 0 ;  /* 0x00000000ff077431 */ /* 0x000fe200000001ff */
[----:B------:R-:W-:-:S11]  /*1710*/  LOP3.LUT R8, R6, 0xf, RZ, 0xc0, !PT ;  /* 0x0000000f06087812 */ /* 0x000fd600078ec0ff */
[----:B------:R-:W-:Y:S05]  /*1720*/  @!P0 BRA `(.L_x_11) ;  /* 0x0000000c00b48947 */ /* 0x000fea0003800000 */
[----:B--23--:R-:W0:Y:S01]  /*1730*/  LDC.64 R4, c[0x0][0x380] ;  /* 0x0000e000ff047b82 */ /* 0x00ce220000000a00 */
[----:B------:R-:W-:-:S04]  /*1740*/  LOP3.LUT R7, R6, 0x7ffffff0, RZ, 0xc0, !PT ;  /* 0x7ffffff006077812 */ /* 0x000fc800078ec0ff */
[----:B------:R-:W-:Y:S01]  /*1750*/  IADD3 R6, PT, PT, -R7, RZ, RZ ;  /* 0x000000ff07067210 */ /* 0x000fe20007ffe1ff */
[----:B0-----:R-:W-:-:S03]  /*1760*/  IMAD.WIDE.U32 R4, R2, 0x4, R4 ;  /* 0x0000000402047825 */ /* 0x001fc600078e0004 */
[----:B-----5:R-:W-:-:S04]  /*1770*/  IADD3 R0, P0, PT, R4, 0x20, RZ ;  /* 0x0000002004007810 */ /* 0x020fc80007f1e0ff */
[----:B------:R-:W-:-:S09]  /*1780*/  IADD3.X R11, PT, PT, RZ, R5, RZ, P0, !PT ;  /* 0x00000005ff0b7210 */ /* 0x000fd200007fe4ff */
.L_x_28:
[----:B0-----:R-:W-:Y:S02]  /*1790*/  MOV R4, R0 ;  /* 0x0000000000047202 */ /* 0x001fe40000000f00 */
[----:B------:R-:W-:-:S05]  /*17a0*/  MOV R5, R11 ;  /* 0x0000000b00057202 */ /* 0x000fca0000000f00 */
[----:B------:R-:W2:Y:S01]  /*17b0*/  LDG.E R0, desc[UR8][R4.64+-0x20] ;  /* 0xffffe00804007981 */ /* 0x000ea2000c1e1900 */
[----:B------:R-:W0:Y:S01]  /*17c0*/  MUFU.RCP R10, R3 ;  /* 0x00000003000a7308 */ /* 0x000e220000001000 */
[----:B------:R-:W-:-:S04]  /*17d0*/  IADD3 R6, PT, PT, R6, 0x10, RZ ;  /* 0x0000001006067810 */ /* 0x000fc80007ffe0ff */
[----:B------:R-:W-:Y:S01]  /*17e0*/  ISETP.NE.AND P2, PT, R6, RZ, PT ;  /* 0x000000ff0600720c */ /* 0x000fe20003f45270 */
[----:B0-----:R-:W-:-:S04]  /*17f0*/  FFMA R9, R10, -R3, 1 ;  /* 0x3f8000000a097423 */ /* 0x001fc80000000803 */
[----:B------:R-:W-:Y:S01]  /*1800*/  FFMA R9, R10, R9, R10 ;  /* 0x000000090a097223 */ /* 0x000fe2000000000a */
[----:B--2---:R-:W0:Y:S03]  /*1810*/  FCHK P0, R0, R3 ;  /* 0x0000000300007302 */ /* 0x004e260000000000 */
[----:B------:R-:W-:-:S04]  /*1820*/  FFMA R10, R0, R9, RZ ;  /* 0x00000009000a7223 */ /* 0x000fc800000000ff */
[----:B------:R-:W-:-:S04]  /*1830*/  FFMA R11, R10, -R3, R0 ;  /* 0x800000030a0b7223 */ /* 0x000fc80000000000 */
[----:B------:R-:W-:Y:S01]  /*1840*/  FFMA R9, R9, R11, R10 ;  /* 0x0000000b09097223 */ /* 0x000fe2000000000a */
[----:B0-----:R-:W-:Y:S06]  /*1850*/  @!P0 BRA `(.L_x_12) ;  /* 0x00000000000c8947 */ /* 0x001fec0003800000 */
[----:B------:R-:W-:-:S07]  /*1860*/  MOV R12, 0x1880 ;  /* 0x00001880000c7802 */ /* 0x000fce0000000f00 */
[----:B------:R-:W-:Y:S05]  /*1870*/  CALL.REL.NOINC `($__internal_0_$__cuda_sm3x_div_rn_noftz_f32_slowpath) ;  /* 0x0000001800e07944 */ /* 0x000fea0003c00000 */
[----:B------:R-:W-:-:S07]  /*1880*/  MOV R9, R0 ;  /* 0x0000000000097202 */ /* 0x000fce0000000f00 */
.L_x_12:
[----:B------:R-:W2:Y:S01]  /*1890*/  LDG.E R13, desc[UR8][R4.64+-0x1c] ;  /* 0xffffe408040d7981 */ /* 0x000ea2000c1e1900 */
[----:B------:R-:W0:Y:S01]  /*18a0*/  MUFU.RCP R0, R3 ;  /* 0x0000000300007308 */ /* 0x000e220000001000 */
[----:B------:R-:W-:-:S05]  /*18b0*/  FMNMX R9, R9, 1.0000000116860974231e-07, !PT ;  /* 0x33d6bf9509097809 */ /* 0x000fca0007800000 */
[----:B------:R1:W-:Y:S01]  /*18c0*/  STG.E desc[UR8][R4.64+-0x20], R9 ;  /* 0xffffe00904007986 */ /* 0x0003e2000c101908 */
[----:B0-----:R-:W-:-:S04]  /*18d0*/  FFMA R11, R0, -R3, 1 ;  /* 0x3f800000000b7423 */ /* 0x001fc80000000803 */
[----:B------:R-:W-:Y:S01]  /*18e0*/  FFMA R0, R0, R11, R0 ;  /* 0x0000000b00007223 */ /* 0x000fe20000000000 */
[----:B--2---:R-:W0:Y:S03]  /*18f0*/  FCHK P0, R13, R3 ;  /* 0x000000030d007302 */ /* 0x004e260000000000 */
[----:B------:R-:W-:-:S04]  /*1900*/  FFMA R10, R0, R13, RZ ;  /* 0x0000000d000a7223 */ /* 0x000fc800000000ff */
[----:B------:R-:W-:-:S04]  /*1910*/  FFMA R11, R10, -R3, R13 ;  /* 0x800000030a0b7223 */ /* 0x000fc8000000000d */
[----:B------:R-:W-:Y:S01]  /*1920*/  FFMA R0, R0, R11, R10 ;  /* 0x0000000b00007223 */ /* 0x000fe2000000000a */
[----:B01----:R-:W-:Y:S06]  /*1930*/  @!P0 BRA `(.L_x_13) ;  /* 0x00000000000c8947 */ /* 0x003fec0003800000 */
[----:B------:R-:W-:Y:S02]  /*1940*/  MOV R0, R13 ;  /* 0x0000000d00007202 */ /* 0x000fe40000000f00 */
[----:B------:R-:W-:-:S07]  /*1950*/  MOV R12, 0x1970 ;  /* 0x00001970000c7802 */ /* 0x000fce0000000f00 */
[----:B------:R-:W-:Y:S05]  /*1960*/  CALL.REL.NOINC `($__internal_0_$__cuda_sm3x_div_rn_noftz_f32_slowpath) ;  /* 0x0000001800a47944 */ /* 0x000fea0003c00000 */
.L_x_13:
        /* <DEDUP_REMOVED lines=14> */
.L_x_14:
        /* <DEDUP_REMOVED lines=14> */
.L_x_15:
        /* <DEDUP_REMOVED lines=14> */
.L_x_16:
        /* <DEDUP_REMOVED lines=14> */
.L_x_17:
        /* <DEDUP_REMOVED lines=14> */
.L_x_18:
        /* <DEDUP_REMOVED lines=14> */
.L_x_19:
        /* <DEDUP_REMOVED lines=14> */
.L_x_20:
        /* <DEDUP_REMOVED lines=14> */
.L_x_21:
        /* <DEDUP_REMOVED lines=14> */
.L_x_22:
        /* <DEDUP_REMOVED lines=14> */
.L_x_23:
        /* <DEDUP_REMOVED lines=14> */
.L_x_24:
        /* <DEDUP_REMOVED lines=14> */
.L_x_25:
        /* <DEDUP_REMOVED lines=14> */
.L_x_26:
        /* <DEDUP_REMOVED lines=14> */
.L_x_27:
[----:B------:R-:W-:Y:S02]  /*25b0*/  FMNMX R9, R0, 1.0000000116860974231e-07, !PT ;  /* 0x33d6bf9500097809 */ /* 0x000fe40007800000 */
[----:B------:R-:W-:-:S03]  /*25c0*/  IADD3 R0, P0, PT, R4, 0x40, RZ ;  /* 0x0000004004007810 */ /* 0x000fc60007f1e0ff */
[----:B------:R0:W-:Y:S01]  /*25d0*/  STG.E desc[UR8][R4.64+0x1c], R9 ;  /* 0x00001c0904007986 */ /* 0x0001e2000c101908 */
[----:B------:R-:W-:Y:S01]  /*25e0*/  IADD3.X R11, PT, PT, RZ, R5, RZ, P0, !PT ;  /* 0x00000005ff0b7210 */ /* 0x000fe200007fe4ff */
[----:B------:R-:W-:Y:S08]  /*25f0*/  @P2 BRA `(.L_x_28) ;  /* 0xfffffff000642947 */ /* 0x000ff0000383ffff */
.L_x_11:
[----:B------:R-:W-:-:S13]  /*2600*/  ISETP.NE.AND P0, PT, R8, RZ, PT ;  /* 0x000000ff0800720c */ /* 0x000fda0003f05270 */
[----:B------:R-:W-:Y:S05]  /*2610*/  @!P0 EXIT ;  /* 0x000000000000894d */ /* 0x000fea0003800000 */
[----:B------:R-:W1:Y:S01]  /*2620*/  LDCU UR4, c[0x0][0x38c] ;  /* 0x00007180ff0477ac */ /* 0x000e620008000800 */
[----:B------:R-:W-:Y:S01]  /*2630*/  ISETP.GE.U32.AND P0, PT, R8, 0x8, PT ;  /* 0x000000080800780c */ /* 0x000fe20003f06070 */
[----:B-1----:R-:W-:-:S12]  /*2640*/  ULOP3.LUT UR4, UR4, 0x7, URZ, 0xc0, !UPT ;  /* 0x0000000704047892 */ /* 0x002fd8000f8ec0ff */
[----:B------:R-:W-:Y:S05]  /*2650*/  @!P0 BRA `(.L_x_29) ;  /* 0x0000000400e48947 */ /* 0x000fea0003800000 */
[----:B0-2---:R-:W0:Y:S01]  /*2660*/  LDC.64 R8, c[0x0][0x380] ;  /* 0x0000e000ff087b82 */ /* 0x005e220000000a00 */
[----:B---3--:R-:W-:-:S05]  /*2670*/  IADD3 R5, PT, PT, R2, R7, RZ ;  /* 0x0000000702057210 */ /* 0x008fca0007ffe0ff */
[----:B0-----:R-:W-:-:S05]  /*2680*/  IMAD.WIDE.U32 R8, R5, 0x4, R8 ;  /* 0x0000000405087825 */ /* 0x001fca00078e0008 */
[----:B------:R-:W2:Y:S01]  /*2690*/  LDG.E R11, desc[UR8][R8.64] ;  /* 0x00000008080b7981 */ /* 0x000ea2000c1e1900 */
[----:B-----5:R-:W0:Y:S02]  /*26a0*/  MUFU.RCP R0, R3 ;  /* 0x0000000300007308 */ /* 0x020e240000001000 */
[----:B0-----:R-:W-:-:S04]  /*26b0*/  FFMA R5, R0, -R3, 1 ;  /* 0x3f80000000057423 */ /* 0x001fc80000000803 */
[----:B------:R-:W-:Y:S02]  /*26c0*/  FFMA R0, R0, R5, R0 ;  /* 0x0000000500007223 */ /* 0x000fe40000000000 */
[----:B--2---:R-:W0:Y:S02]  /*26d0*/  FCHK P0, R11, R3 ;  /* 0x000000030b007302 */ /* 0x004e240000000000 */
[----:B------:R-:W-:-:S04]  /*26e0*/  FFMA R4, R0, R11, RZ ;  /* 0x0000000b00047223 */ /* 0x000fc800000000ff */
[----:B------:R-:W-:-:S04]  /*26f0*/  FFMA R5, R4, -R3, R11 ;  /* 0x8000000304057223 */ /* 0x000fc8000000000b */
[----:B------:R-:W-:Y:S01]  /*2700*/  FFMA R0, R0, R5, R4 ;  /* 0x0000000500007223 */ /* 0x000fe20000000004 */
[----:B0-----:R-:W-:Y:S06]  /*2710*/  @!P0 BRA `(.L_x_30) ;  /* 0x00000000000c8947 */ /* 0x001fec0003800000 */
[----:B------:R-:W-:Y:S02]  /*2720*/  MOV R0, R11 ;  /* 0x0000000b00007202 */ /* 0x000fe40000000f00 */
[----:B------:R-:W-:-:S07]  /*2730*/  MOV R12, 0x2750 ;  /* 0x00002750000c7802 */ /* 0x000fce0000000f00 */
[----:B------:R-:W-:Y:S05]  /*2740*/  CALL.REL.NOINC `($__internal_0_$__cuda_sm3x_div_rn_noftz_f32_slowpath) ;  /* 0x0000000c002c7944 */ /* 0x000fea0003c00000 */
.L_x_30:
[----:B------:R-:W0:Y:S01]  /*2750*/  LDC.64 R12, c[0x0][0x380] ;  /* 0x0000e000ff0c7b82 */ /* 0x000e220000000a00 */
[----:B------:R-:W-:Y:S02]  /*2760*/  IADD3 R5, P0, PT, R2, R7, RZ ;  /* 0x0000000702057210 */ /* 0x000fe40007f1e0ff */
[----:B------:R-:W-:Y:S02]  /*2770*/  FMNMX R11, R0, 1.0000000116860974231e-07, !PT ;  /* 0x33d6bf95000b7809 */ /* 0x000fe40007800000 */
[----:B------:R-:W-:-:S03]  /*2780*/  IADD3.X R6, PT, PT, RZ, RZ, RZ, P0, !PT ;  /* 0x000000ffff067210 */ /* 0x000fc600007fe4ff */
[----:B------:R1:W-:Y:S01]  /*2790*/  STG.E desc[UR8][R8.64], R11 ;  /* 0x0000000b08007986 */ /* 0x0003e2000c101908 */
[----:B0-----:R-:W-:-:S04]  /*27a0*/  LEA R4, P0, R5, R12, 0x2 ;  /* 0x0000000c05047211 */ /* 0x001fc800078010ff */
[----:B------:R-:W-:-:S05]  /*27b0*/  LEA.HI.X R5, R5, R13, R6, 0x2, P0 ;  /* 0x0000000d05057211 */ /* 0x000fca00000f1406 */
[----:B------:R-:W2:Y:S01]  /*27c0*/  LDG.E R15, desc[UR8][R4.64+0x4] ;  /* 0x00000408040f7981 */ /* 0x000ea2000c1e1900 */
[----:B------:R-:W0:Y:S02]  /*27d0*/  MUFU.RCP R0, R3 ;  /* 0x0000000300007308 */ /* 0x000e240000001000 */
[----:B0-----:R-:W-:-:S04]  /*27e0*/  FFMA R13, R0, -R3, 1 ;  /* 0x3f800000000d7423 */ /* 0x001fc80000000803 */
[----:B------:R-:W-:Y:S02]  /*27f0*/  FFMA R0, R0, R13, R0 ;  /* 0x0000000d00007223 */ /* 0x000fe40000000000 */
[----:B--2---:R-:W0:Y:S02]  /*2800*/  FCHK P0, R15, R3 ;  /* 0x000000030f007302 */ /* 0x004e240000000000 */
[----:B------:R-:W-:-:S04]  /*2810*/  FFMA R6, R0, R15, RZ ;  /* 0x0000000f00067223 */ /* 0x000fc800000000ff */
[----:B------:R-:W-:-:S04]  /*2820*/  FFMA R13, R6, -R3, R15 ;  /* 0x80000003060d7223 */ /* 0x000fc8000000000f */
[----:B------:R-:W-:Y:S01]  /*2830*/  FFMA R0, R0, R13, R6 ;  /* 0x0000000d00007223 */ /* 0x000fe20000000006 */
[----:B01----:R-:W-:Y:S06]  /*2840*/  @!P0 BRA `(.L_x_31) ;  /* 0x00000000000c8947 */ /* 0x003fec0003800000 */
[----:B------:R-:W-:Y:S02]  /*2850*/  MOV R0, R15 ;  /* 0x0000000f00007202 */ /* 0x000fe40000000f00 */
[----:B------:R-:W-:-:S07]  /*2860*/  MOV R12, 0x2880 ;  /* 0x00002880000c7802 */ /* 0x000fce0000000f00 */
[----:B------:R-:W-:Y:S05]  /*2870*/  CALL.REL.NOINC `($__internal_0_$__cuda_sm3x_div_rn_noftz_f32_slowpath) ;  /* 0x0000000800e07944 */ /* 0x000fea0003c00000 */
.L_x_31:
        /* <DEDUP_REMOVED lines=14> */
.L_x_32:
        /* <DEDUP_REMOVED lines=14> */
.L_x_33:
        /* <DEDUP_REMOVED lines=14> */
.L_x_34:
        /* <DEDUP_REMOVED lines=14> */
.L_x_35:
        /* <DEDUP_REMOVED lines=14> */
.L_x_36:
        /* <DEDUP_REMOVED lines=14> */
.L_x_37:
[----:B------:R-:W-:Y:S02]  /*2dc0*/  FMNMX R9, R0, 1.0000000116860974231e-07, !PT ;  /* 0x33d6bf9500097809 */ /* 0x000fe40007800000 */
[----:B------:R-:W-:-:S03]  /*2dd0*/  IADD3 R7, PT, PT, R7, 0x8, RZ ;  /* 0x0000000807077810 */ /* 0x000fc60007ffe0ff */
[----:B------:R1:W-:Y:S04]  /*2de0*/  STG.E desc[UR8][R4.64+0x1c], R9 ;  /* 0x00001c0904007986 */ /* 0x0003e8000c101908 */
.L_x_29:
[----:B------:R-:W-:-:S13]  /*2df0*/  ISETP.NE.AND P0, PT, RZ, UR4, PT ;  /* 0x00000004ff007c0c */ /* 0x000fda000bf05270 */
[----:B------:R-:W-:Y:S05]  /*2e00*/  @!P0 EXIT ;  /* 0x000000000000894d */ /* 0x000fea0003800000 */
[----:B------:R-:W4:Y:S01]  /*2e10*/  LDCU UR5, c[0x0][0x38c] ;  /* 0x00007180ff0577ac */ /* 0x000f220008000800 */
[----:B------:R-:W-:Y:S02]  /*2e20*/  UISETP.GE.U32.AND UP0, UPT, UR4, 0x4, UPT ;  /* 0x000000040400788c */ /* 0x000fe4000bf06070 */
[----:B----4-:R-:W-:-:S07]  /*2e30*/  ULOP3.LUT UR5, UR5, 0x3, URZ, 0xc0, !UPT ;  /* 0x0000000305057892 */ /* 0x010fce000f8ec0ff */
[----:B------:R-:W-:Y:S05]  /*2e40*/  BRA.U !UP0, `(.L_x_38) ;  /* 0x0000000508047547 */ /* 0x000fea000b800000 */
[----:B012---:R-:W0:Y:S01]  /*2e50*/  LDC.64 R8, c[0x0][0x380] ;  /* 0x0000e000ff087b82 */ /* 0x007e220000000a00 */
        /* <DEDUP_REMOVED lines=14> */
.L_x_39:
        /* <DEDUP_REMOVED lines=19> */
.L_x_40:
        /* <DEDUP_REMOVED lines=14> */
.L_x_41:
        /* <DEDUP_REMOVED lines=14> */
.L_x_42:
[----:B------:R-:W-:Y:S02]  /*3230*/  FMNMX R9, R0, 1.0000000116860974231e-07, !PT ;  /* 0x33d6bf9500097809 */ /* 0x000fe40007800000 */
[----:B------:R-:W-:-:S03]  /*3240*/  IADD3 R7, PT, PT, R7, 0x4, RZ ;  /* 0x0000000407077810 */ /* 0x000fc60007ffe0ff */
[----:B------:R4:W-:Y:S04]  /*3250*/  STG.E desc[UR8][R4.64+0xc], R9 ;  /* 0x00000c0904007986 */ /* 0x0009e8000c101908 */
.L_x_38:
[----:B------:R-:W-:-:S13]  /*3260*/  ISETP.NE.AND P0, PT, RZ, UR5, PT ;  /* 0x00000005ff007c0c */ /* 0x000fda000bf05270 */
[----:B------:R-:W-:Y:S05]  /*3270*/  @!P0 EXIT ;  /* 0x000000000000894d */ /* 0x000fea0003800000 */
[----:B01234-:R-:W0:Y:S01]  /*3280*/  LDC.64 R4, c[0x0][0x380] ;  /* 0x0000e000ff047b82 */ /* 0x01fe220000000a00 */
[----:B------:R-:W-:Y:S01]  /*3290*/  IADD3 R7, PT, PT, R2, R7, RZ ;  /* 0x0000000702077210 */ /* 0x000fe20007ffe0ff */
[----:B------:R-:W-:-:S04]  /*32a0*/  UIADD3 UR4, UPT, UPT, -UR5, URZ, URZ ;  /* 0x000000ff05047290 */ /* 0x000fc8000fffe1ff */
[----:B0-----:R-:W-:-:S08]  /*32b0*/  IMAD.WIDE.U32 R4, R7, 0x4, R4 ;  /* 0x0000000407047825 */ /* 0x001fd000078e0004 */
.L_x_44:
[----:B------:R-:W2:Y:S01]  /*32c0*/  LDG.E R9, desc[UR8][R4.64] ;  /* 0x0000000804097981 */ /* 0x000ea2000c1e1900 */
[----:B-----5:R-:W0:Y:S01]  /*32d0*/  MUFU.RCP R0, R3 ;  /* 0x0000000300007308 */ /* 0x020e220000001000 */
[----:B------:R-:W-:-:S04]  /*32e0*/  UIADD3 UR4, UPT, UPT, UR4, 0x1, URZ ;  /* 0x0000000104047890 */ /* 0x000fc8000fffe0ff */
[----:B------:R-:W-:Y:S01]  /*32f0*/  UISETP.NE.AND UP0, UPT, UR4, URZ, UPT ;  /* 0x000000ff0400728c */ /* 0x000fe2000bf05270 */
[----:B0-----:R-:W-:-:S04]  /*3300*/  FFMA R7, R0, -R3, 1 ;  /* 0x3f80000000077423 */ /* 0x001fc80000000803 */
[----:B------:R-:W-:Y:S01]  /*3310*/  FFMA R0, R0, R7, R0 ;  /* 0x0000000700007223 */ /* 0x000fe20000000000 */
[----:B--2---:R-:W0:Y:S03]  /*3320*/  FCHK P0, R9, R3 ;  /* 0x0000000309007302 */ /* 0x004e260000000000 */
[----:B------:R-:W-:-:S04]  /*3330*/  FFMA R2, R0, R9, RZ ;  /* 0x0000000900027223 */ /* 0x000fc800000000ff */
[----:B------:R-:W-:-:S04]  /*3340*/  FFMA R7, R2, -R3, R9 ;  /* 0x8000000302077223 */ /* 0x000fc80000000009 */
[----:B------:R-:W-:Y:S01]  /*3350*/  FFMA R0, R0, R7, R2 ;  /* 0x0000000700007223 */ /* 0x000fe20000000002 */
[----:B0-----:R-:W-:Y:S06]  /*3360*/  @!P0 BRA `(.L_x_43) ;  /* 0x00000000000c8947 */ /* 0x001fec0003800000 */
[----:B------:R-:W-:Y:S02]  /*3370*/  MOV R0, R9 ;  /* 0x0000000900007202 */ /* 0x000fe40000000f00 */
[----:B------:R-:W-:-:S07]  /*3380*/  MOV R12, 0x33a0 ;  /* 0x000033a0000c7802 */ /* 0x000fce0000000f00 */
[----:B------:R-:W-:Y:S05]  /*3390*/  CALL.REL.NOINC `($__internal_0_$__cuda_sm3x_div_rn_noftz_f32_slowpath) ;  /* 0x0000000000187944 */ /* 0x000fea0003c00000 */
.L_x_43:
[----:B------:R-:W-:-:S05]  /*33a0*/  FMNMX R7, R0, 1.0000000116860974231e-07, !PT ;  /* 0x33d6bf9500077809 */ /* 0x000fca0007800000 */
[----:B------:R0:W-:Y:S02]  /*33b0*/  STG.E desc[UR8][R4.64], R7 ;  /* 0x0000000704007986 */ /* 0x0001e4000c101908 */
[----:B0-----:R-:W-:-:S04]  /*33c0*/  IADD3 R4, P0, PT, R4, 0x4, RZ ;  /* 0x0000000404047810 */ /* 0x001fc80007f1e0ff */
[----:B------:R-:W-:Y:S01]  /*33d0*/  IADD3.X R5, PT, PT, RZ, R5, RZ, P0, !PT ;  /* 0x00000005ff057210 */ /* 0x000fe200007fe4ff */
[----:B------:R-:W-:Y:S08]  /*33e0*/  BRA.U UP0, `(.L_x_44) ;  /* 0xfffffffd00b47547 */ /* 0x000ff0000b83ffff */
[----:B------:R-:W-:Y:S05]  /*33f0*/  EXIT ;  /* 0x000000000000794d */ /* 0x000fea0003800000 */
        .weak           $__internal_0_$__cuda_sm3x_div_rn_noftz_f32_slowpath
        .type           $__internal_0_$__cuda_sm3x_div_rn_noftz_f32_slowpath,@function
        .size           $__internal_0_$__cuda_sm3x_div_rn_noftz_f32_slowpath,(.L_x_73 - $__internal_0_$__cuda_sm3x_div_rn_noftz_f32_slowpath)
$__internal_0_$__cuda_sm3x_div_rn_noftz_f32_slowpath:
[----:B------:R-:W-:Y:S02]  /*3400*/  SHF.R.U32.HI R11, RZ, 0x17, R3 ;  /* 0x00000017ff0b7819 */ /* 0x000fe40000011603 */
[----:B------:R-:W-:Y:S02]  /*3410*/  SHF.R.U32.HI R14, RZ, 0x17, R0 ;  /* 0x00000017ff0e7819 */ /* 0x000fe40000011600 */
[----:B------:R-:W-:Y:S02]  /*3420*/  LOP3.LUT R11, R11, 0xff, RZ, 0xc0, !PT ;  /* 0x000000ff0b0b7812 */ /* 0x000fe400078ec0ff */
[----:B------:R-:W-:Y:S02]  /*3430*/  LOP3.LUT R14, R14, 0xff, RZ, 0xc0, !PT ;  /* 0x000000ff0e0e7812 */ /* 0x000fe400078ec0ff */
[----:B------:R-:W-:Y:S02]  /*3440*/  IADD3 R16, PT, PT, R11, -0x1, RZ ;  /* 0xffffffff0b107810 */ /* 0x000fe40007ffe0ff */
[----:B------:R-:W-:-:S02]  /*3450*/  IADD3 R15, PT, PT, R14, -0x1, RZ ;  /* 0xffffffff0e0f7810 */ /* 0x000fc40007ffe0ff */
[----:B------:R-:W-:Y:S02]  /*3460*/  ISETP.GT.U32.AND P0, PT, R16, 0xfd, PT ;  /* 0x000000fd1000780c */ /* 0x000fe40003f04070 */
[----:B------:R-:W-:Y:S02]  /*3470*/  MOV R13, R3 ;  /* 0x00000003000d7202 */ /* 0x000fe40000000f00 */
[----:B------:R-:W-:-:S13]  /*3480*/  ISETP.GT.U32.OR P0, PT, R15, 0xfd, P0 ;  /* 0x000000fd0f00780c */ /* 0x000fda0000704470 */
[----:B------:R-:W-:Y:S01]  /*3490*/  @!P0 MOV R10, RZ ;  /* 0x000000ff000a8202 */ /* 0x000fe20000000f00 */
[----:B------:R-:W-:Y:S06]  /*34a0*/  @!P0 BRA `(.L_x_45) ;  /* 0x00000000005c8947 */ /* 0x000fec0003800000 */
[----:B------:R-:W-:Y:S02]  /*34b0*/  FSETP.GTU.FTZ.AND P0, PT, |R0|, +INF , PT ;  /* 0x7f8000000000780b */ /* 0x000fe40003f1c200 */
[----:B------:R-:W-:-:S04]  /*34c0*/  FSETP.GTU.FTZ.AND P1, PT, |R3|, +INF , PT ;  /* 0x7f8000000300780b */ /* 0x000fc80003f3c200 */
[----:B------:R-:W-:-:S13]  /*34d0*/  PLOP3.LUT P0, PT, P0, P1, PT, 0xf8, 0x8f ;  /* 0x00000000008f781c */ /* 0x000fda0000703f70 */
[----:B------:R-:W-:Y:S05]  /*34e0*/  @P0 BRA `(.L_x_46) ;  /* 0x0000000400440947 */ /* 0x000fea0003800000 */
[----:B------:R-:W-:-:S13]  /*34f0*/  LOP3.LUT P0, RZ, R13, 0x7fffffff, R0, 0xc8, !PT ;  /* 0x7fffffff0dff7812 */ /* 0x000fda000780c800 */
[----:B------:R-:W-:Y:S05]  /*3500*/  @!P0 BRA `(.L_x_47) ;  /* 0x0000000400348947 */ /* 0x000fea0003800000 */
[C---:B------:R-:W-:Y:S02]  /*3510*/  FSETP.NEU.FTZ.AND P3, PT, |R0|.reuse, +INF , PT ;  /* 0x7f8000000000780b */ /* 0x040fe40003f7d200 */
[----:B------:R-:W-:Y:S02]  /*3520*/  FSETP.NEU.FTZ.AND P1, PT, |R3|, +INF , PT ;  /* 0x7f8000000300780b */ /* 0x000fe40003f3d200 */
[----:B------:R-:W-:-:S11]  /*3530*/  FSETP.NEU.FTZ.AND P0, PT, |R0|, +INF , PT ;  /* 0x7f8000000000780b */ /* 0x000fd60003f1d200 */
[----:B------:R-:W-:Y:S05]  /*3540*/  @!P1 BRA !P3, `(.L_x_47) ;  /* 0x0000000400249947 */ /* 0x000fea0005800000 */
[----:B------:R-:W-:-:S04]  /*3550*/  LOP3.LUT P3, RZ, R0, 0x7fffffff, RZ, 0xc0, !PT ;  /* 0x7fffffff00ff7812 */ /* 0x000fc8000786c0ff */
[----:B------:R-:W-:-:S13]  /*3560*/  PLOP3.LUT P1, PT, P1, P3, PT, 0x2f, 0xf2 ;  /* 0x0000000000f2781c */ /* 0x000fda0000f26577 */
[----:B------:R-:W-:Y:S05]  /*3570*/  @P1 BRA `(.L_x_48) ;  /* 0x0000000400101947 */ /* 0x000fea0003800000 */
[----:B------:R-:W-:-:S04]  /*3580*/  LOP3.LUT P1, RZ, R13, 0x7fffffff, RZ, 0xc0, !PT ;  /* 0x7fffffff0dff7812 */ /* 0x000fc8000782c0ff */
[----:B------:R-:W-:-:S13]  /*3590*/  PLOP3.LUT P0, PT, P0, P1, PT, 0x2f, 0xf2 ;  /* 0x0000000000f2781c */ /* 0x000fda0000702577 */
[----:B------:R-:W-:Y:S05]  /*35a0*/  @P0 BRA `(.L_x_49) ;  /* 0x0000000000f80947 */ /* 0x000fea0003800000 */
[----:B------:R-:W-:Y:S02]  /*35b0*/  ISETP.GE.AND P0, PT, R15, RZ, PT ;  /* 0x000000ff0f00720c */ /* 0x000fe40003f06270 */
[----:B------:R-:W-:-:S11]  /*35c0*/  ISETP.GE.AND P1, PT, R16, RZ, PT ;  /* 0x000000ff1000720c */ /* 0x000fd60003f26270 */
[----:B------:R-:W-:Y:S01]  /*35d0*/  @P0 MOV R10, RZ ;  /* 0x000000ff000a0202 */ /* 0x000fe20000000f00 */
[----:B------:R-:W-:Y:S01]  /*35e0*/  @!P0 FFMA R0, R0, 1.84467440737095516160e+19, RZ ;  /* 0x5f80000000008823 */ /* 0x000fe200000000ff */
[----:B------:R-:W-:Y:S01]  /*35f0*/  @!P0 MOV R10, 0xffffffc0 ;  /* 0xffffffc0000a8802 */ /* 0x000fe20000000f00 */
[----:B------:R-:W-:-:S03]  /*3600*/  @!P1 FFMA R13, R3, 1.84467440737095516160e+19, RZ ;  /* 0x5f800000030d9823 */ /* 0x000fc600000000ff */
[----:B------:R-:W-:-:S07]  /*3610*/  @!P1 IADD3 R10, PT, PT, R10, 0x40, RZ ;  /* 0x000000400a0a9810 */ /* 0x000fce0007ffe0ff */
.L_x_45:
[----:B------:R-:W-:Y:S02]  /*3620*/  LEA R16, R11, 0xc0800000, 0x17 ;  /* 0xc08000000b107811 */ /* 0x000fe400078eb8ff */
[----:B------:R-:W-:Y:S02]  /*3630*/  IADD3 R14, PT, PT, R14, -0x7f, RZ ;  /* 0xffffff810e0e7810 */ /* 0x000fe40007ffe0ff */
[----:B------:R-:W-:-:S03]  /*3640*/  IADD3 R17, PT, PT, -R16, R13, RZ ;  /* 0x0000000d10117210 */ /* 0x000fc60007ffe1ff */
[C---:B------:R-:W-:Y:S01]  /*3650*/  IMAD R0, R14.reuse, -0x800000, R0 ;  /* 0xff8000000e007824 */ /* 0x040fe200078e0200 */
[----:B------:R0:W1:Y:S01]  /*3660*/  MUFU.RCP R16, R17 ;  /* 0x0000001100107308 */ /* 0x0000620000001000 */
[----:B------:R-:W-:Y:S01]  /*3670*/  FADD.FTZ R15, -R17, -RZ ;  /* 0x800000ff110f7221 */ /* 0x000fe20000010100 */
[----:B0-----:R-:W-:-:S04]  /*3680*/  IADD3 R17, PT, PT, R14, 0x7f, -R11 ;  /* 0x0000007f0e117810 */ /* 0x001fc80007ffe80b */
[----:B------:R-:W-:Y:S01]  /*3690*/  IADD3 R17, PT, PT, R17, R10, RZ ;  /* 0x0000000a11117210 */ /* 0x000fe20007ffe0ff */
[----:B-1----:R-:W-:-:S04]  /*36a0*/  FFMA R13, R16, R15, 1 ;  /* 0x3f800000100d7423 */ /* 0x002fc8000000000f */
[----:B------:R-:W-:-:S04]  /*36b0*/  FFMA R13, R16, R13, R16 ;  /* 0x0000000d100d7223 */ /* 0x000fc80000000010 */
[----:B------:R-:W-:-:S04]  /*36c0*/  FFMA R16, R0, R13, RZ ;  /* 0x0000000d00107223 */ /* 0x000fc800000000ff */
[----:B------:R-:W-:-:S04]  /*36d0*/  FFMA R18, R15, R16, R0 ;  /* 0x000000100f127223 */ /* 0x000fc80000000000 */
[----:B------:R-:W-:-:S04]  /*36e0*/  FFMA R16, R13, R18, R16 ;  /* 0x000000120d107223 */ /* 0x000fc80000000010 */
[----:B------:R-:W-:-:S04]  /*36f0*/  FFMA R15, R15, R16, R0 ;  /* 0x000000100f0f7223 */ /* 0x000fc80000000000 */
[----:B------:R-:W-:-:S05]  /*3700*/  FFMA R0, R13, R15, R16 ;  /* 0x0000000f0d007223 */ /* 0x000fca0000000010 */
[----:B------:R-:W-:-:S04]  /*3710*/  SHF.R.U32.HI R11, RZ, 0x17, R0 ;  /* 0x00000017ff0b7819 */ /* 0x000fc80000011600 */
[----:B------:R-:W-:-:S04]  /*3720*/  LOP3.LUT R11, R11, 0xff, RZ, 0xc0, !PT ;  /* 0x000000ff0b0b7812 */ /* 0x000fc800078ec0ff */
[----:B------:R-:W-:-:S04]  /*3730*/  IADD3 R11, PT, PT, R11, R17, RZ ;  /* 0x000000110b0b7210 */ /* 0x000fc80007ffe0ff */
[----:B------:R-:W-:-:S04]  /*3740*/  IADD3 R10, PT, PT, R11, -0x1, RZ ;  /* 0xffffffff0b0a7810 */ /* 0x000fc80007ffe0ff */
[----:B------:R-:W-:-:S13]  /*3750*/  ISETP.GE.U32.AND P0, PT, R10, 0xfe, PT ;  /* 0x000000fe0a00780c */ /* 0x000fda0003f06070 */
[----:B------:R-:W-:Y:S05]  /*3760*/  @!P0 BRA `(.L_x_50) ;  /* 0x0000000000808947 */ /* 0x000fea0003800000 */
[----:B------:R-:W-:-:S13]  /*3770*/  ISETP.GT.AND P0, PT, R11, 0xfe, PT ;  /* 0x000000fe0b00780c */ /* 0x000fda0003f04270 */
[----:B------:R-:W-:Y:S05]  /*3780*/  @P0 BRA `(.L_x_51) ;  /* 0x00000000006c0947 */ /* 0x000fea0003800000 */
[----:B------:R-:W-:-:S13]  /*3790*/  ISETP.GE.AND P0, PT, R11, 0x1, PT ;  /* 0x000000010b00780c */ /* 0x000fda0003f06270 */
[----:B------:R-:W-:Y:S05]  /*37a0*/  @P0 BRA `(.L_x_52) ;  /* 0x0000000000980947 */ /* 0x000fea0003800000 */
[----:B------:R-:W-:Y:S02]  /*37b0*/  ISETP.GE.AND P0, PT, R11, -0x18, PT ;  /* 0xffffffe80b00780c */ /* 0x000fe40003f06270 */
[----:B------:R-:W-:-:S11]  /*37c0*/  LOP3.LUT R0, R0, 0x80000000, RZ, 0xc0, !PT ;  /* 0x8000000000007812 */ /* 0x000fd600078ec0ff */
[----:B------:R-:W-:Y:S05]  /*37d0*/  @!P0 BRA `(.L_x_52) ;  /* 0x00000000008c8947 */ /* 0x000fea0003800000 */
[-CC-:B------:R-:W-:Y:S01]  /*37e0*/  FFMA.RZ R10, R13, R15.reuse, R16.reuse ;  /* 0x0000000f0d0a7223 */ /* 0x180fe2000000c010 */
[C---:B------:R-:W-:Y:S02]  /*37f0*/  ISETP.NE.AND P3, PT, R11.reuse, RZ, PT ;  /* 0x000000ff0b00720c */ /* 0x040fe40003f65270 */
[----:B------:R-:W-:Y:S02]  /*3800*/  ISETP.NE.AND P1, PT, R11, RZ, PT ;  /* 0x000000ff0b00720c */ /* 0x000fe40003f25270 */
[----:B------:R-:W-:Y:S01]  /*3810*/  LOP3.LUT R14, R10, 0x7fffff, RZ, 0xc0, !PT ;  /* 0x007fffff0a0e7812 */ /* 0x000fe200078ec0ff */
[CCC-:B------:R-:W-:Y:S01]  /*3820*/  FFMA.RP R10, R13.reuse, R15.reuse, R16.reuse ;  /* 0x0000000f0d0a7223 */ /* 0x1c0fe20000008010 */
[----:B------:R-:W-:Y:S01]  /*3830*/  FFMA.RM R13, R13, R15, R16 ;  /* 0x0000000f0d0d7223 */ /* 0x000fe20000004010 */
[----:B------:R-:W-:Y:S02]  /*3840*/  IADD3 R15, PT, PT, R11, 0x20, RZ ;  /* 0x000000200b0f7810 */ /* 0x000fe40007ffe0ff */
[----:B------:R-:W-:-:S02]  /*3850*/  LOP3.LUT R14, R14, 0x800000, RZ, 0xfc, !PT ;  /* 0x008000000e0e7812 */ /* 0x000fc400078efcff */
[----:B------:R-:W-:Y:S02]  /*3860*/  IADD3 R11, PT, PT, -R11, RZ, RZ ;  /* 0x000000ff0b0b7210 */ /* 0x000fe40007ffe1ff */
[----:B------:R-:W-:Y:S02]  /*3870*/  SHF.L.U32 R15, R14, R15, RZ ;  /* 0x0000000f0e0f7219 */ /* 0x000fe400000006ff */
[----:B------:R-:W-:Y:S02]  /*3880*/  FSETP.NEU.FTZ.AND P0, PT, R10, R13, PT ;  /* 0x0000000d0a00720b */ /* 0x000fe40003f1d000 */
[----:B------:R-:W-:Y:S02]  /*3890*/  SEL R11, R11, RZ, P3 ;  /* 0x000000ff0b0b7207 */ /* 0x000fe40001800000 */
[----:B------:R-:W-:Y:S02]  /*38a0*/  ISETP.NE.AND P1, PT, R15, RZ, P1 ;  /* 0x000000ff0f00720c */ /* 0x000fe40000f25270 */
[----:B------:R-:W-:-:S02]  /*38b0*/  SHF.R.U32.HI R11, RZ, R11, R14 ;  /* 0x0000000bff0b7219 */ /* 0x000fc4000001160e */
[----:B------:R-:W-:Y:S02]  /*38c0*/  PLOP3.LUT P0, PT, P0, P1, PT, 0xf8, 0x8f ;  /* 0x00000000008f781c */ /* 0x000fe40000703f70 */
[----:B------:R-:W-:Y:S02]  /*38d0*/  SHF.R.U32.HI R13, RZ, 0x1, R11 ;  /* 0x00000001ff0d7819 */ /* 0x000fe4000001160b */
[----:B------:R-:W-:-:S04]  /*38e0*/  SEL R10, RZ, 0x1, !P0 ;  /* 0x00000001ff0a7807 */ /* 0x000fc80004000000 */
[----:B------:R-:W-:-:S04]  /*38f0*/  LOP3.LUT R10, R10, 0x1, R13, 0xf8, !PT ;  /* 0x000000010a0a7812 */ /* 0x000fc800078ef80d */
[----:B------:R-:W-:-:S04]  /*3900*/  LOP3.LUT R10, R10, R11, RZ, 0xc0, !PT ;  /* 0x0000000b0a0a7212 */ /* 0x000fc800078ec0ff */
[----:B------:R-:W-:-:S04]  /*3910*/  IADD3 R13, PT, PT, R13, R10, RZ ;  /* 0x0000000a0d0d7210 */ /* 0x000fc80007ffe0ff */
[----:B------:R-:W-:Y:S01]  /*3920*/  LOP3.LUT R0, R13, R0, RZ, 0xfc, !PT ;  /* 0x000000000d007212 */ /* 0x000fe200078efcff */
[----:B------:R-:W-:Y:S06]  /*3930*/  BRA `(.L_x_52) ;  /* 0x0000000000347947 */ /* 0x000fec0003800000 */
.L_x_51:
[----:B------:R-:W-:-:S04]  /*3940*/  LOP3.LUT R0, R0, 0x80000000, RZ, 0xc0, !PT ;  /* 0x8000000000007812 */ /* 0x000fc800078ec0ff */
[----:B------:R-:W-:Y:S01]  /*3950*/  LOP3.LUT R0, R0, 0x7f800000, RZ, 0xfc, !PT ;  /* 0x7f80000000007812 */ /* 0x000fe200078efcff */
[----:B------:R-:W-:Y:S06]  /*3960*/  BRA `(.L_x_52) ;  /* 0x0000000000287947 */ /* 0x000fec0003800000 */
.L_x_50:
[----:B------:R-:W-:Y:S01]  /*3970*/  LEA R0, R17, R0, 0x17 ;  /* 0x0000000011007211 */ /* 0x000fe200078eb8ff */
[----:B------:R-:W-:Y:S06]  /*3980*/  BRA `(.L_x_52) ;  /* 0x0000000000207947 */ /* 0x000fec0003800000 */
.L_x_49:
[----:B------:R-:W-:-:S04]  /*3990*/  LOP3.LUT R0, R13, 0x80000000, R0, 0x48, !PT ;  /* 0x800000000d007812 */ /* 0x000fc800078e4800 */
[----:B------:R-:W-:Y:S01]  /*39a0*/  LOP3.LUT R0, R0, 0x7f800000, RZ, 0xfc, !PT ;  /* 0x7f80000000007812 */ /* 0x000fe200078efcff */
[----:B------:R-:W-:Y:S06]  /*39b0*/  BRA `(.L_x_52) ;  /* 0x0000000000147947 */ /* 0x000fec0003800000 */
.L_x_48:
[----:B------:R-:W-:Y:S01]  /*39c0*/  LOP3.LUT R0, R13, 0x80000000, R0, 0x48, !PT ;  /* 0x800000000d007812 */ /* 0x000fe200078e4800 */
[----:B------:R-:W-:Y:S06]  /*39d0*/  BRA `(.L_x_52) ;  /* 0x00000000000c7947 */ /* 0x000fec0003800000 */
.L_x_47:
[----:B------:R-:W0:Y:S01]  /*39e0*/  MUFU.RSQ R0, -QNAN ;  /* 0xffc0000000007908 */ /* 0x000e220000001400 */
[----:B------:R-:W-:Y:S05]  /*39f0*/  BRA `(.L_x_52) ;  /* 0x0000000000047947 */ /* 0x000fea0003800000 */
.L_x_46:
[----:B------:R-:W-:-:S07]  /*3a00*/  FADD.FTZ R0, R0, R3 ;  /* 0x0000000300007221 */ /* 0x000fce0000010000 */
.L_x_52:
[----:B------:R-:W-:-:S04]  /*3a10*/  HFMA2 R13, -RZ, RZ, 0, 0 ;  /* 0x00000000ff0d7431 */ /* 0x000fc800000001ff */
[----:B0-----:R-:W-:Y:S05]  /*3a20*/  RET.REL.NODEC R12 `(_Z14softmax_kernelPfii) ;  /* 0xffffffc40c747950 */ /* 0x001fea0003c3ffff */
.L_x_53:
[----:B------:R-:W-:-:S00]  /*3a30*/  BRA `(.L_x_53) ;  /* 0xfffffffc00fc7947 */ /* 0x000fc0000383ffff */
[----:B------:R-:W-:-:S00]  /*3a40*/  NOP ;  /* 0x0000000000007918 */ /* 0x000fc00000000000 */
        /* <DEDUP_REMOVED lines=11> */
.L_x_73:


//--------------------- .text._Z12dgelu_kernelPfS_i --------------------------
	.section	.text._Z12dgelu_kernelPfS_i,"ax",@progbits
	.align	128
        .global         _Z12dgelu_kernelPfS_i
        .type           _Z12dgelu_kernelPfS_i,@function
        .size           _Z12dgelu_kernelPfS_i,(.L_x_75 - _Z12dgelu_kernelPfS_i)
        .other          _Z12dgelu_kernelPfS_i,@"STO_CUDA_ENTRY STV_DEFAULT"
_Z12dgelu_kernelPfS_i:
.text._Z12dgelu_kernelPfS_i:
[----:B------:R-:W-:Y:S01]  /*0000*/  LDC R1, c[0x0][0x37c] ;  /* 0x0000df00ff017b82 */ /* 0x000fe20000000800 */
[----:B------:R-:W0:Y:S07]  /*0010*/  S2R R3, SR_TID.X ;  /* 0x0000000000037919 */ /* 0x000e2e0000002100 */
[----:B------:R-:W0:Y:S01]  /*0020*/  S2UR UR4, SR_CTAID.X ;  /* 0x00000000000479c3 */ /* 0x000e220000002500 */
[----:B------:R-:W1:Y:S07]  /*0030*/  LDCU UR5, c[0x0][0x390] ;  /* 0x00007200ff0577ac */ /* 0x000e6e0008000800 */
[----:B------:R-:W0:Y:S02]  /*0040*/  LDC R2, c[0x0][0x360] ;  /* 0x0000d800ff027b82 */ /* 0x000e240000000800 */
[----:B0-----:R-:W-:-:S05]  /*0050*/  IMAD R2, R2, UR4, R3 ;  /* 0x0000000402027c24 */ /* 0x001fca000f8e0203 */
[----:B-1----:R-:W-:-:S13]  /*0060*/  ISETP.GE.AND P0, PT, R2, UR5, PT ;  /* 0x0000000502007c0c */ /* 0x002fda000bf06270 */
[----:B------:R-:W-:Y:S05]  /*0070*/  @P0 EXIT ;  /* 0x000000000000094d */ /* 0x000fea0003800000 */
[----:B------:R-:W0:Y:S01]  /*0080*/  LDC.64 R4, c[0x0][0x380] ;  /* 0x0000e000ff047b82 */ /* 0x000e220000000a00 */
[----:B------:R-:W1:Y:S01]  /*0090*/  LDCU.64 UR4, c[0x0][0x358] ;  /* 0x00006b00ff0477ac */ /* 0x000e620008000a00 */
[----:B0-----:R-:W-:-:S05]  /*00a0*/  IMAD.WIDE R4, R2, 0x4, R4 ;  /* 0x0000000402047825 */ /* 0x001fca00078e0204 */
[----:B-1----:R0:W2:Y:S01]  /*00b0*/  LDG.E R3, desc[UR4][R4.64] ;  /* 0x0000000404037981 */ /* 0x0020a2000c1e1900 */
[----:B------:R-:W-:Y:S01]  /*00c0*/  HFMA2 R9, -RZ, RZ, 0.96630859375, -0.0022525787353515625 ;  /* 0x3bbb989dff097431 */ /* 0x000fe200000001ff */
[----:B------:R-:W-:Y:S02]  /*00d0*/  MOV R12, 0x3c80f082 ;  /* 0x3c80f082000c7802 */ /* 0x000fe40000000f00 */
[----:B0-----:R-:W-:Y:S01]  /*00e0*/  MOV R5, 0x437c0000 ;  /* 0x437c000000057802 */ /* 0x001fe20000000f00 */
[C---:B--2---:R-:W-:Y:S01]  /*00f0*/  FMUL R0, R3.reuse, 0.044714998453855514526 ;  /* 0x3d37271303007820 */ /* 0x044fe20000400000 */
[----:B------:R-:W-:-:S03]  /*0100*/  FMUL R8, R3, -0.5 ;  /* 0xbf00000003087820 */ /* 0x000fc60000400000 */
[C---:B------:R-:W-:Y:S01]  /*0110*/  FMUL R0, R3.reuse, R0 ;  /* 0x0000000003007220 */ /* 0x040fe20000400000 */
[----:B------:R-:W-:-:S03]  /*0120*/  FMUL R8, R3, R8 ;  /* 0x0000000803087220 */ /* 0x000fc60000400000 */
[----:B------:R-:W-:Y:S01]  /*0130*/  FFMA R0, R3, R0, R3 ;  /* 0x0000000003007223 */ /* 0x000fe20000000003 */
[----:B------:R-:W-:-:S03]  /*0140*/  FFMA.SAT R4, R8, R9, 0.5 ;  /* 0x3f00000008047423 */ /* 0x000fc60000002009 */
[----:B------:R-:W-:Y:S01]  /*0150*/  FMUL R6, R0, 0.79788458347320556641 ;  /* 0x3f4c422a00067820 */ /* 0x000fe20000400000 */
[----:B------:R-:W-:Y:S01]  /*0160*/  FFMA.RM R10, R4, R5, 12582913 ;  /* 0x4b400001040a7423 */ /* 0x000fe20000004005 */
[----:B------:R-:W-:Y:S02]  /*0170*/  HFMA2 R4, -RZ, RZ, 1.875, 0 ;  /* 0x3f800000ff047431 */ /* 0x000fe400000001ff */
[----:B------:R-:W-:Y:S01]  /*0180*/  FMUL R0, |R6|, 2.8853900432586669922 ;  /* 0x4038aa3b06007820 */ /* 0x000fe20000400200 */
[----:B------:R-:W-:Y:S01]  /*0190*/  FADD R5, R10, -12583039 ;  /* 0xcb40007f0a057421 */ /* 0x000fe20000000000 */
[C---:B------:R-:W-:Y:S01]  /*01a0*/  FMUL R9, R6.reuse, R6 ;  /* 0x0000000606097220 */ /* 0x040fe20000400000 */
[----:B------:R-:W-:Y:S02]  /*01b0*/  FSETP.GE.AND P0, PT, |R6|, 9.010913848876953125, PT ;  /* 0x41102cb40600780b */ /* 0x000fe40003f06200 */
[----:B------:R-:W-:Y:S01]  /*01c0*/  FFMA R5, R8, 1.4426950216293334961, -R5 ;  /* 0x3fb8aa3b08057823 */ /* 0x000fe20000000805 */
[----:B------:R-:W0:Y:S01]  /*01d0*/  MUFU.EX2 R0, R0 ;  /* 0x0000000000007308 */ /* 0x000e220000000800 */
[----:B------:R-:W-:-:S02]  /*01e0*/  FSETP.GE.AND P1, PT, |R6|, 0.60000002384185791016, PT ;  /* 0x3f19999a0600780b */ /* 0x000fc40003f26200 */
[----:B------:R-:W-:Y:S01]  /*01f0*/  FFMA R11, R8, 1.925963033500011079e-08, R5 ;  /* 0x32a57060080b7823 */ /* 0x000fe20000000005 */
[----:B------:R-:W-:Y:S01]  /*0200*/  FFMA R8, R9, R12, -0.052303962409496307373 ;  /* 0xbd563cae09087423 */ /* 0x000fe2000000000c */
[----:B------:R-:W-:-:S03]  /*0210*/  SHF.L.U32 R10, R10, 0x17, RZ ;  /* 0x000000170a0a7819 */ /* 0x000fc600000006ff */
[----:B------:R-:W-:Y:S01]  /*0220*/  FFMA R8, R9, R8, 0.1331529766321182251 ;  /* 0x3e08594109087423 */ /* 0x000fe20000000008 */
[----:B------:R-:W1:Y:S01]  /*0230*/  MUFU.EX2 R11, R11 ;  /* 0x0000000b000b7308 */ /* 0x000e620000000800 */
[----:B0-----:R-:W-:-:S07]  /*0240*/  FADD R7, R0, 1 ;  /* 0x3f80000000077421 */ /* 0x001fce0000000000 */
[----:B------:R-:W0:Y:S01]  /*0250*/  MUFU.RCP R7, R7 ;  /* 0x0000000700077308 */ /* 0x000e220000001000 */
[----:B-1----:R-:W-:-:S04]  /*0260*/  FMUL R10, R10, R11 ;  /* 0x0000000b0a0a7220 */ /* 0x002fc80000400000 */
[----:B------:R-:W-:Y:S01]  /*0270*/  FMUL R10, R10, 0.39894226193428039551 ;  /* 0x3ecc42290a0a7820 */ /* 0x000fe20000400000 */
[----:B0-----:R-:W-:Y:S02]  /*0280*/  FFMA R0, R7, -2, R4 ;  /* 0xc000000007007823 */ /* 0x001fe40000000004 */
[----:B------:R-:W0:Y:S03]  /*0290*/  LDC.64 R4, c[0x0][0x388] ;  /* 0x0000e200ff047b82 */ /* 0x000e260000000a00 */
[----:B------:R-:W-:Y:S01]  /*02a0*/  FSEL R7, R0, 1, !P0 ;  /* 0x3f80000000077808 */ /* 0x000fe20004000000 */
[----:B------:R-:W-:-:S03]  /*02b0*/  FFMA R0, R9, R8, -0.33332768082618713379 ;  /* 0xbeaaa9ed09007423 */ /* 0x000fc60000000008 */
[----:B------:R-:W-:Y:S01]  /*02c0*/  LOP3.LUT R7, R7, 0x80000000, R6, 0xb8, !PT ;  /* 0x8000000007077812 */ /* 0x000fe200078eb806 */
[----:B------:R-:W-:-:S04]  /*02d0*/  FFMA R9, R9, R0, RZ ;  /* 0x0000000009097223 */ /* 0x000fc800000000ff */
[----:B------:R-:W-:-:S04]  /*02e0*/  @!P1 FFMA R7, R6, R9, R6 ;  /* 0x0000000906079223 */ /* 0x000fc80000000006 */
[----:B------:R-:W-:-:S04]  /*02f0*/  FADD R7, R7, 1 ;  /* 0x3f80000007077421 */ /* 0x000fc80000000000 */
[----:B------:R-:W-:Y:S01]  /*0300*/  FMUL R0, R7, 0.5 ;  /* 0x3f00000007007820 */ /* 0x000fe20000400000 */
[----:B0-----:R-:W-:-:S04]  /*0310*/  IMAD.WIDE R4, R2, 0x4, R4 ;  /* 0x0000000402047825 */ /* 0x001fc800078e0204 */
[----:B------:R-:W-:-:S05]  /*0320*/  FFMA R3, R3, R10, R0 ;  /* 0x0000000a03037223 */ /* 0x000fca0000000000 */
[----:B------:R-:W-:Y:S01]  /*0330*/  STG.E desc[UR4][R4.64], R3 ;  /* 0x0000000304007986 */ /* 0x000fe2000c101904 */
[----:B------:R-:W-:Y:S05]  /*0340*/  EXIT ;  /* 0x000000000000794d */ /* 0x000fea0003800000 */
.L_x_54:
        /* <DEDUP_REMOVED lines=11> */
.L_x_75:


//--------------------- .text._Z11gelu_kernelPfi  --------------------------
	.section	.text._Z11gelu_kernelPfi,"ax",@progbits
	.align	128
        .global         _Z11gelu_kernelPfi
        .type           _Z11gelu_kernelPfi,@function
        .size           _Z11gelu_kernelPfi,(.L_x_76 - _Z11gelu_kernelPfi)
        .other          _Z11gelu_kernelPfi,@"STO_CUDA_ENTRY STV_DEFAULT"
_Z11gelu_kernelPfi:
.text._Z11gelu_kernelPfi:
        /* <DEDUP_REMOVED lines=11> */
[----:B-1----:R-:W2:Y:S01]  /*00b0*/  LDG.E R4, desc[UR4][R2.64] ;  /* 0x0000000402047981 */ /* 0x002ea2000c1e1900 */
[----:B------:R-:W-:Y:S01]  /*00c0*/  HFMA2 R8, -RZ, RZ, 1.125, -9232 ;  /* 0x3c80f082ff087431 */ /* 0x000fe200000001ff */
[----:B------:R-:W-:Y:S01]  /*00d0*/  MOV R7, 0x3f800000 ;  /* 0x3f80000000077802 */ /* 0x000fe20000000f00 */
[----:B--2---:R-:W-:-:S04]  /*00e0*/  FMUL R5, R4, 0.044714998453855514526 ;  /* 0x3d37271304057820 */ /* 0x004fc80000400000 */
[----:B------:R-:W-:-:S04]  /*00f0*/  FMUL R5, R4, R5 ;  /* 0x0000000504057220 */ /* 0x000fc80000400000 */
[----:B------:R-:W-:-:S04]  /*0100*/  FFMA R5, R4, R5, R4 ;  /* 0x0000000504057223 */ /* 0x000fc80000000004 */
[----:B------:R-:W-:-:S04]  /*0110*/  FMUL R5, R5, 0.79788458347320556641 ;  /* 0x3f4c422a05057820 */ /* 0x000fc80000400000 */
[C---:B------:R-:W-:Y:S01]  /*0120*/  FMUL R0, |R5|.reuse, 2.8853900432586669922 ;  /* 0x4038aa3b05007820 */ /* 0x040fe20000400200 */
[C---:B------:R-:W-:Y:S01]  /*0130*/  FMUL R9, R5.reuse, R5 ;  /* 0x0000000505097220 */ /* 0x040fe20000400000 */
[C---:B------:R-:W-:Y:S02]  /*0140*/  FSETP.GE.AND P1, PT, |R5|.reuse, 0.60000002384185791016, PT ;  /* 0x3f19999a0500780b */ /* 0x040fe40003f26200 */
[----:B------:R-:W-:Y:S01]  /*0150*/  FSETP.GE.AND P0, PT, |R5|, 9.010913848876953125, PT ;  /* 0x41102cb40500780b */ /* 0x000fe20003f06200 */
[C---:B------:R-:W-:Y:S01]  /*0160*/  FFMA R8, R9.reuse, R8, -0.052303962409496307373 ;  /* 0xbd563cae09087423 */ /* 0x040fe20000000008 */
[----:B------:R-:W0:Y:S03]  /*0170*/  MUFU.EX2 R0, R0 ;  /* 0x0000000000007308 */ /* 0x000e260000000800 */
[----:B------:R-:W-:Y:S01]  /*0180*/  FFMA R10, R9, R8, 0.1331529766321182251 ;  /* 0x3e085941090a7423 */ /* 0x000fe20000000008 */
[----:B0-----:R-:W-:-:S03]  /*0190*/  FADD R6, R0, 1 ;  /* 0x3f80000000067421 */ /* 0x001fc60000000000 */
[----:B------:R-:W-:-:S04]  /*01a0*/  FFMA R0, R9, R10, -0.33332768082618713379 ;  /* 0xbeaaa9ed09007423 */ /* 0x000fc8000000000a */
[----:B------:R-:W-:Y:S01]  /*01b0*/  FFMA R0, R9, R0, RZ ;  /* 0x0000000009007223 */ /* 0x000fe200000000ff */
[----:B------:R-:W0:Y:S02]  /*01c0*/  MUFU.RCP R6, R6 ;  /* 0x0000000600067308 */ /* 0x000e240000001000 */
[----:B0-----:R-:W-:-:S05]  /*01d0*/  FFMA R7, R6, -2, R7 ;  /* 0xc000000006077823 */ /* 0x001fca0000000007 */
[----:B------:R-:W-:-:S04]  /*01e0*/  FSEL R8, R7, 1, !P0 ;  /* 0x3f80000007087808 */ /* 0x000fc80004000000 */
[--C-:B------:R-:W-:Y:S01]  /*01f0*/  LOP3.LUT R8, R8, 0x80000000, R5.reuse, 0xb8, !PT ;  /* 0x8000000008087812 */ /* 0x100fe200078eb805 */
[----:B------:R-:W-:-:S04]  /*0200*/  @!P1 FFMA R8, R5, R0, R5 ;  /* 0x0000000005089223 */ /* 0x000fc80000000005 */
[----:B------:R-:W-:-:S04]  /*0210*/  FADD R8, R8, 1 ;  /* 0x3f80000008087421 */ /* 0x000fc80000000000 */
[----:B------:R-:W-:-:S04]  /*0220*/  FMUL R5, R8, 0.5 ;  /* 0x3f00000008057820 */ /* 0x000fc80000400000 */
[----:B------:R-:W-:-:S05]  /*0230*/  FMUL R5, R4, R5 ;  /* 0x0000000504057220 */ /* 0x000fca0000400000 */
[----:B------:R-:W-:Y:S01]  /*0240*/  STG.E desc[UR4][R2.64], R5 ;  /* 0x0000000502007986 */ /* 0x000fe2000c101904 */
[----:B------:R-:W-:Y:S05]  /*0250*/  EXIT ;  /* 0x000000000000794d */ /* 0x000fea0003800000 */
.L_x_55:
        /* <DEDUP_REMOVED lines=10> */
.L_x_76:


//--------------------- .text._Z18matmul_at_b_kernelPfS_S_iii --------------------------
	.section	.text._Z18matmul_at_b_kernelPfS_S_iii,"ax",@progbits
	.align	128
        .global         _Z18matmul_at_b_kernelPfS_S_iii
        .type           _Z18matmul_at_b_kernelPfS_S_iii,@function
        .size           _Z18matmul_at_b_kernelPfS_S_iii,(.L_x_77 - _Z18matmul_at_b_kernelPfS_S_iii)
        .other          _Z18matmul_at_b_kernelPfS_S_iii,@"STO_CUDA_ENTRY STV_DEFAULT"
_Z18matmul_at_b_kernelPfS_S_iii:
.text._Z18matmul_at_b_kernelPfS_S_iii:
[----:B------:R-:W-:Y:S01]  /*0000*/  LDC R1, c[0x0][0x37c] ;  /* 0x0000df00ff017b82 */ /* 0x000fe20000000800 */
[----:B------:R-:W0:Y:S07]  /*0010*/  S2R R6, SR_TID.X ;  /* 0x0000000000067919 */ /* 0x000e2e0000002100 */
[----:B------:R-:W1:Y:S01]  /*0020*/  LDC R5, c[0x0][0x364] ;  /* 0x0000d900ff057b82 */ /* 0x000e620000000800 */
[----:B------:R-:W1:Y:S07]  /*0030*/  S2R R4, SR_TID.Y ;  /* 0x0000000000047919 */ /* 0x000e6e0000002200 */
[----:B------:R-:W0:Y:S08]  /*0040*/  S2UR UR5, SR_CTAID.X ;  /* 0x00000000000579c3 */ /* 0x000e300000002500 */
[----:B------:R-:W0:Y:S08]  /*0050*/  LDC R3, c[0x0][0x360] ;  /* 0x0000d800ff037b82 */ /* 0x000e300000000800 */
[----:B------:R-:W1:Y:S08]  /*0060*/  S2UR UR4, SR_CTAID.Y ;  /* 0x00000000000479c3 */ /* 0x000e700000002600 */
[----:B------:R-:W2:Y:S08]  /*0070*/  LDC R0, c[0x0][0x3a0] ;  /* 0x0000e800ff007b82 */ /* 0x000eb00000000800 */
[----:B------:R-:W3:Y:S01]  /*0080*/  LDC R2, c[0x0][0x39c] ;  /* 0x0000e700ff027b82 */ /* 0x000ee20000000800 */
[----:B0-----:R-:W-:-:S02]  /*0090*/  IMAD R3, R3, UR5, R6 ;  /* 0x0000000503037c24 */ /* 0x001fc4000f8e0206 */
[----:B-1----:R-:W-:-:S03]  /*00a0*/  IMAD R5, R5, UR4, R4 ;  /* 0x0000000405057c24 */ /* 0x002fc6000f8e0204 */
[----:B--2---:R-:W-:-:S04]  /*00b0*/  ISETP.GE.AND P0, PT, R3, R0, PT ;  /* 0x000000000300720c */ /* 0x004fc80003f06270 */
[----:B---3--:R-:W-:-:S13]  /*00c0*/  ISETP.GE.OR P0, PT, R5, R2, P0 ;  /* 0x000000020500720c */ /* 0x008fda0000706670 */
[----:B------:R-:W-:Y:S05]  /*00d0*/  @P0 EXIT ;  /* 0x000000000000094d */ /* 0x000fea0003800000 */
[----:B------:R-:W0:Y:S01]  /*00e0*/  LDC R4, c[0x0][0x398] ;  /* 0x0000e600ff047b82 */ /* 0x000e220000000800 */
[----:B------:R-:W1:Y:S01]  /*00f0*/  LDCU.64 UR4, c[0x0][0x358] ;  /* 0x00006b00ff0477ac */ /* 0x000e620008000a00 */
[----:B------:R-:W-:Y:S01]  /*0100*/  HFMA2 R29, -RZ, RZ, 0, 0 ;  /* 0x00000000ff1d7431 */ /* 0x000fe200000001ff */
[----:B0-----:R-:W-:-:S13]  /*0110*/  ISETP.GE.AND P0, PT, R4, 0x1, PT ;  /* 0x000000010400780c */ /* 0x001fda0003f06270 */
[----:B-1----:R-:W-:Y:S05]  /*0120*/  @!P0 BRA `(.L_x_56) ;  /* 0x0000000400d08947 */ /* 0x002fea0003800000 */
[C---:B------:R-:W-:Y:S02]  /*0130*/  ISETP.GE.U32.AND P1, PT, R4.reuse, 0x8, PT ;  /* 0x000000080400780c */ /* 0x040fe40003f26070 */
[----:B------:R-:W-:Y:S02]  /*0140*/  LOP3.LUT R6, R4, 0x7, RZ, 0xc0, !PT ;  /* 0x0000000704067812 */ /* 0x000fe400078ec0ff */
[----:B------:R-:W-:Y:S02]  /*0150*/  MOV R29, RZ ;  /* 0x000000ff001d7202 */ /* 0x000fe40000000f00 */
[----:B------:R-:W-:Y:S02]  /*0160*/  ISETP.NE.AND P0, PT, R6, RZ, PT ;  /* 0x000000ff0600720c */ /* 0x000fe40003f05270 */
[----:B------:R-:W-:-:S05]  /*0170*/  MOV R8, RZ ;  /* 0x000000ff00087202 */ /* 0x000fca0000000f00 */
[----:B------:R-:W-:Y:S06]  /*0180*/  @!P1 BRA `(.L_x_57) ;  /* 0x0000000000d09947 */ /* 0x000fec0003800000 */
[----:B------:R-:W-:Y:S02]  /*0190*/  LOP3.LUT R8, R4, 0x7ffffff8, RZ, 0xc0, !PT ;  /* 0x7ffffff804087812 */ /* 0x000fe400078ec0ff */
[----:B------:R-:W-:Y:S02]  /*01a0*/  MOV R29, RZ ;  /* 0x000000ff001d7202 */ /* 0x000fe40000000f00 */
[----:B------:R-:W-:Y:S02]  /*01b0*/  MOV R9, R5 ;  /* 0x0000000500097202 */ /* 0x000fe40000000f00 */
[----:B------:R-:W-:Y:S02]  /*01c0*/  MOV R7, R3 ;  /* 0x0000000300077202 */ /* 0x000fe40000000f00 */
[----:B------:R-:W-:-:S07]  /*01d0*/  IADD3 R10, PT, PT, -R8, RZ, RZ ;  /* 0x000000ff080a7210 */ /* 0x000fce0007ffe1ff */
.L_x_58:
[----:B------:R-:W0:Y:S08]  /*01e0*/  LDC.64 R14, c[0x0][0x380] ;  /* 0x0000e000ff0e7b82 */ /* 0x000e300000000a00 */
[----:B------:R-:W1:Y:S01]  /*01f0*/  LDC.64 R26, c[0x0][0x388] ;  /* 0x0000e200ff1a7b82 */ /* 0x000e620000000a00 */
[----:B0-----:R-:W-:-:S05]  /*0200*/  IMAD.WIDE R14, R9, 0x4, R14 ;  /* 0x00000004090e7825 */ /* 0x001fca00078e020e */
[----:B------:R0:W2:Y:S01]  /*0210*/  LDG.E R22, desc[UR4][R14.64] ;  /* 0x000000040e167981 */ /* 0x0000a2000c1e1900 */
[----:B-1----:R-:W-:-:S05]  /*0220*/  IMAD.WIDE R26, R7, 0x4, R26 ;  /* 0x00000004071a7825 */ /* 0x002fca00078e021a */
[----:B------:R-:W2:Y:S01]  /*0230*/  LDG.E R11, desc[UR4][R26.64] ;  /* 0x000000041a0b7981 */ /* 0x000ea2000c1e1900 */
[----:B0-----:R-:W-:-:S04]  /*0240*/  IMAD.WIDE R14, R2, 0x4, R14 ;  /* 0x00000004020e7825 */ /* 0x001fc800078e020e */
[----:B------:R-:W-:Y:S01]  /*0250*/  IMAD.WIDE R20, R0, 0x4, R26 ;  /* 0x0000000400147825 */ /* 0x000fe200078e021a */
[----:B------:R-:W3:Y:S03]  /*0260*/  LDG.E R28, desc[UR4][R14.64] ;  /* 0x000000040e1c7981 */ /* 0x000ee6000c1e1900 */
[----:B------:R-:W-:Y:S01]  /*0270*/  IMAD.WIDE R24, R2, 0x4, R14 ;  /* 0x0000000402187825 */ /* 0x000fe200078e020e */
[----:B------:R-:W3:Y:S03]  /*0280*/  LDG.E R27, desc[UR4][R20.64] ;  /* 0x00000004141b7981 */ /* 0x000ee6000c1e1900 */
[----:B------:R-:W-:-:S04]  /*0290*/  IMAD.WIDE R12, R0, 0x4, R20 ;  /* 0x00000004000c7825 */ /* 0x000fc800078e0214 */
[C---:B------:R-:W-:Y:S01]  /*02a0*/  IMAD.WIDE R16, R2.reuse, 0x4, R24 ;  /* 0x0000000402107825 */ /* 0x040fe200078e0218 */
[----:B------:R-:W4:Y:S04]  /*02b0*/  LDG.E R26, desc[UR4][R12.64] ;  /* 0x000000040c1a7981 */ /* 0x000f28000c1e1900 */
[----:B------:R0:W5:Y:S01]  /*02c0*/  LDG.E R23, desc[UR4][R16.64] ;  /* 0x0000000410177981 */ /* 0x000162000c1e1900 */
[----:B------:R-:W-:-:S03]  /*02d0*/  IMAD.WIDE R18, R2, 0x4, R16 ;  /* 0x0000000402127825 */ /* 0x000fc600078e0210 */
[----:B------:R-:W4:Y:S01]  /*02e0*/  LDG.E R25, desc[UR4][R24.64] ;  /* 0x0000000418197981 */ /* 0x000f22000c1e1900 */
[----:B0-----:R-:W-:-:S03]  /*02f0*/  IMAD.WIDE R16, R0, 0x4, R12 ;  /* 0x0000000400107825 */ /* 0x001fc600078e020c */
[----:B------:R0:W5:Y:S01]  /*0300*/  LDG.E R21, desc[UR4][R18.64] ;  /* 0x0000000412157981 */ /* 0x000162000c1e1900 */
[----:B------:R-:W-:-:S03]  /*0310*/  IMAD.WIDE R14, R2, 0x4, R18 ;  /* 0x00000004020e7825 */ /* 0x000fc600078e0212 */
[----:B------:R1:W5:Y:S04]  /*0320*/  LDG.E R24, desc[UR4][R16.64] ;  /* 0x0000000410187981 */ /* 0x000368000c1e1900 */
[----:B------:R1:W5:Y:S01]  /*0330*/  LDG.E R13, desc[UR4][R14.64] ;  /* 0x000000040e0d7981 */ /* 0x000362000c1e1900 */
[----:B0-----:R-:W-:-:S04]  /*0340*/  IMAD.WIDE R18, R0, 0x4, R16 ;  /* 0x0000000400127825 */ /* 0x001fc800078e0210 */
[----:B-1----:R-:W-:-:S04]  /*0350*/  IMAD.WIDE R16, R0, 0x4, R18 ;  /* 0x0000000400107825 */ /* 0x002fc800078e0212 */
[C---:B------:R-:W-:Y:S01]  /*0360*/  IMAD.WIDE R14, R2.reuse, 0x4, R14 ;  /* 0x00000004020e7825 */ /* 0x040fe200078e020e */
[----:B------:R-:W5:Y:S04]  /*0370*/  LDG.E R20, desc[UR4][R16.64] ;  /* 0x0000000410147981 */ /* 0x000f68000c1e1900 */
[----:B------:R0:W5:Y:S02]  /*0380*/  LDG.E R12, desc[UR4][R14.64] ;  /* 0x000000040e0c7981 */ /* 0x000164000c1e1900 */
[----:B0-----:R-:W-:-:S04]  /*0390*/  IMAD.WIDE R14, R2, 0x4, R14 ;  /* 0x00000004020e7825 */ /* 0x001fc800078e020e */
[----:B--2---:R-:W-:Y:S02]  /*03a0*/  FFMA R11, R22, R11, R29 ;  /* 0x0000000b160b7223 */ /* 0x004fe4000000001d */
[----:B------:R0:W2:Y:S04]  /*03b0*/  LDG.E R22, desc[UR4][R18.64] ;  /* 0x0000000412167981 */ /* 0x0000a8000c1e1900 */
[----:B------:R-:W2:Y:S01]  /*03c0*/  LDG.E R29, desc[UR4][R14.64] ;  /* 0x000000040e1d7981 */ /* 0x000ea2000c1e1900 */
[----:B0-----:R-:W-:-:S05]  /*03d0*/  IMAD.WIDE R18, R0, 0x4, R16 ;  /* 0x0000000400127825 */ /* 0x001fca00078e0210 */
[----:B------:R0:W2:Y:S02]  /*03e0*/  LDG.E R17, desc[UR4][R18.64] ;  /* 0x0000000412117981 */ /* 0x0000a4000c1e1900 */
[----:B0-----:R-:W-:-:S06]  /*03f0*/  IMAD.WIDE R18, R0, 0x4, R18 ;  /* 0x0000000400127825 */ /* 0x001fcc00078e0212 */
[----:B------:R-:W2:Y:S01]  /*0400*/  LDG.E R18, desc[UR4][R18.64] ;  /* 0x0000000412127981 */ /* 0x000ea2000c1e1900 */
[----:B---3--:R-:W-:Y:S01]  /*0410*/  FFMA R28, R28, R27, R11 ;  /* 0x0000001b1c1c7223 */ /* 0x008fe2000000000b */
[----:B------:R-:W-:-:S03]  /*0420*/  IADD3 R10, PT, PT, R10, 0x8, RZ ;  /* 0x000000080a0a7810 */ /* 0x000fc60007ffe0ff */
[----:B----4-:R-:W-:Y:S01]  /*0430*/  FFMA R26, R25, R26, R28 ;  /* 0x0000001a191a7223 */ /* 0x010fe2000000001c */
[----:B------:R-:W-:-:S03]  /*0440*/  ISETP.NE.AND P1, PT, R10, RZ, PT ;  /* 0x000000ff0a00720c */ /* 0x000fc60003f25270 */
[----:B-----5:R-:W-:Y:S01]  /*0450*/  FFMA R24, R23, R24, R26 ;  /* 0x0000001817187223 */ /* 0x020fe2000000001a */
[----:B------:R-:W-:Y:S02]  /*0460*/  LEA R9, R2, R9, 0x3 ;  /* 0x0000000902097211 */ /* 0x000fe400078e18ff */
[----:B------:R-:W-:Y:S01]  /*0470*/  LEA R7, R0, R7, 0x3 ;  /* 0x0000000700077211 */ /* 0x000fe200078e18ff */
[----:B--2---:R-:W-:-:S04]  /*0480*/  FFMA R22, R21, R22, R24 ;  /* 0x0000001615167223 */ /* 0x004fc80000000018 */
[----:B------:R-:W-:-:S04]  /*0490*/  FFMA R13, R13, R20, R22 ;  /* 0x000000140d0d7223 */ /* 0x000fc80000000016 */
[----:B------:R-:W-:-:S04]  /*04a0*/  FFMA R12, R12, R17, R13 ;  /* 0x000000110c0c7223 */ /* 0x000fc8000000000d */
[----:B------:R-:W-:Y:S01]  /*04b0*/  FFMA R29, R29, R18, R12 ;  /* 0x000000121d1d7223 */ /* 0x000fe2000000000c */
[----:B------:R-:W-:Y:S06]  /*04c0*/  @P1 BRA `(.L_x_58) ;  /* 0xfffffffc00441947 */ /* 0x000fec000383ffff */
.L_x_57:
[----:B------:R-:W-:Y:S05]  /*04d0*/  @!P0 BRA `(.L_x_56) ;  /* 0x0000000000e48947 */ /* 0x000fea0003800000 */
[----:B------:R-:W-:Y:S02]  /*04e0*/  ISETP.GE.U32.AND P0, PT, R6, 0x4, PT ;  /* 0x000000040600780c */ /* 0x000fe40003f06070 */
[----:B------:R-:W-:-:S04]  /*04f0*/  LOP3.LUT R9, R4, 0x3, RZ, 0xc0, !PT ;  /* 0x0000000304097812 */ /* 0x000fc800078ec0ff */
[----:B------:R-:W-:-:S07]  /*0500*/  ISETP.NE.AND P1, PT, R9, RZ, PT ;  /* 0x000000ff0900720c */ /* 0x000fce0003f25270 */
[----:B------:R-:W-:Y:S06]  /*0510*/  @!P0 BRA `(.L_x_59) ;  /* 0x0000000000648947 */ /* 0x000fec0003800000 */
[----:B------:R-:W0:Y:S01]  /*0520*/  LDC.64 R20, c[0x0][0x380] ;  /* 0x0000e000ff147b82 */ /* 0x000e220000000a00 */
[C---:B------:R-:W-:Y:S02]  /*0530*/  IMAD R7, R8.reuse, R2, R5 ;  /* 0x0000000208077224 */ /* 0x040fe400078e0205 */
[----:B------:R-:W-:-:S05]  /*0540*/  IMAD R11, R8, R0, R3 ;  /* 0x00000000080b7224 */ /* 0x000fca00078e0203 */
[----:B------:R-:W1:Y:S01]  /*0550*/  LDC.64 R22, c[0x0][0x388] ;  /* 0x0000e200ff167b82 */ /* 0x000e620000000a00 */
[----:B0-----:R-:W-:-:S04]  /*0560*/  IMAD.WIDE R20, R7, 0x4, R20 ;  /* 0x0000000407147825 */ /* 0x001fc800078e0214 */
[----:B-1----:R-:W-:-:S04]  /*0570*/  IMAD.WIDE R22, R11, 0x4, R22 ;  /* 0x000000040b167825 */ /* 0x002fc800078e0216 */
[----:B------:R-:W-:Y:S02]  /*0580*/  IMAD.WIDE R10, R2, 0x4, R20 ;  /* 0x00000004020a7825 */ /* 0x000fe400078e0214 */
[----:B------:R-:W2:Y:S02]  /*0590*/  LDG.E R20, desc[UR4][R20.64] ;  /* 0x0000000414147981 */ /* 0x000ea4000c1e1900 */
[----:B------:R-:W-:Y:S02]  /*05a0*/  IMAD.WIDE R12, R0, 0x4, R22 ;  /* 0x00000004000c7825 */ /* 0x000fe400078e0216 */
[----:B------:R-:W2:Y:S02]  /*05b0*/  LDG.E R22, desc[UR4][R22.64] ;  /* 0x0000000416167981 */ /* 0x000ea4000c1e1900 */
[----:B------:R-:W-:Y:S02]  /*05c0*/  IMAD.WIDE R14, R2, 0x4, R10 ;  /* 0x00000004020e7825 */ /* 0x000fe400078e020a */
[----:B------:R-:W3:Y:S02]  /*05d0*/  LDG.E R11, desc[UR4][R10.64] ;  /* 0x000000040a0b7981 */ /* 0x000ee4000c1e1900 */
[----:B------:R-:W-:-:S02]  /*05e0*/  IMAD.WIDE R6, R0, 0x4, R12 ;  /* 0x0000000400067825 */ /* 0x000fc400078e020c */
[----:B------:R-:W3:Y:S02]  /*05f0*/  LDG.E R12, desc[UR4][R12.64] ;  /* 0x000000040c0c7981 */ /* 0x000ee4000c1e1900 */
[----:B------:R-:W-:Y:S02]  /*0600*/  IMAD.WIDE R16, R2, 0x4, R14 ;  /* 0x0000000402107825 */ /* 0x000fe400078e020e */
[----:B------:R-:W4:Y:S02]  /*0610*/  LDG.E R25, desc[UR4][R14.64] ;  /* 0x000000040e197981 */ /* 0x000f24000c1e1900 */
[----:B------:R-:W-:Y:S02]  /*0620*/  IMAD.WIDE R18, R0, 0x4, R6 ;  /* 0x0000000400127825 */ /* 0x000fe400078e0206 */
[----:B------:R-:W4:Y:S04]  /*0630*/  LDG.E R6, desc[UR4][R6.64] ;  /* 0x0000000406067981 */ /* 0x000f28000c1e1900 */
[----:B------:R-:W5:Y:S04]  /*0640*/  LDG.E R17, desc[UR4][R16.64] ;  /* 0x0000000410117981 */ /* 0x000f68000c1e1900 */
[----:B------:R-:W5:Y:S01]  /*0650*/  LDG.E R18, desc[UR4][R18.64] ;  /* 0x0000000412127981 */ /* 0x000f62000c1e1900 */
[----:B------:R-:W-:Y:S01]  /*0660*/  IADD3 R8, PT, PT, R8, 0x4, RZ ;  /* 0x0000000408087810 */ /* 0x000fe20007ffe0ff */
[----:B--2---:R-:W-:-:S04]  /*0670*/  FFMA R20, R20, R22, R29 ;  /* 0x0000001614147223 */ /* 0x004fc8000000001d */
[----:B---3--:R-:W-:-:S04]  /*0680*/  FFMA R20, R11, R12, R20 ;  /* 0x0000000c0b147223 */ /* 0x008fc80000000014 */
[----:B----4-:R-:W-:-:S04]  /*0690*/  FFMA R20, R25, R6, R20 ;  /* 0x0000000619147223 */ /* 0x010fc80000000014 */
[----:B-----5:R-:W-:-:S07]  /*06a0*/  FFMA R29, R17, R18, R20 ;  /* 0x00000012111d7223 */ /* 0x020fce0000000014 */
.L_x_59:
[----:B------:R-:W-:Y:S05]  /*06b0*/  @!P1 BRA `(.L_x_56) ;  /* 0x00000000006c9947 */ /* 0x000fea0003800000 */
[----:B------:R-:W0:Y:S01]  /*06c0*/  LDC.64 R14, c[0x0][0x380] ;  /* 0x0000e000ff0e7b82 */ /* 0x000e220000000a00 */
[----:B------:R-:W-:Y:S02]  /*06d0*/  ISETP.NE.AND P0, PT, R9, 0x1, PT ;  /* 0x000000010900780c */ /* 0x000fe40003f05270 */
[----:B------:R-:W-:-:S04]  /*06e0*/  LOP3.LUT R4, R4, 0x1, RZ, 0xc0, !PT ;  /* 0x0000000104047812 */ /* 0x000fc800078ec0ff */
[----:B------:R-:W-:Y:S01]  /*06f0*/  ISETP.NE.U32.AND P1, PT, R4, 0x1, PT ;  /* 0x000000010400780c */ /* 0x000fe20003f25070 */
[----:B------:R-:W1:Y:S06]  /*0700*/  LDC.64 R12, c[0x0][0x388] ;  /* 0x0000e200ff0c7b82 */ /* 0x000e6c0000000a00 */
[C---:B------:R-:W-:Y:S02]  /*0710*/  @P0 IMAD R17, R8.reuse, R2, R5 ;  /* 0x0000000208110224 */ /* 0x040fe400078e0205 */
[----:B------:R-:W2:Y:S01]  /*0720*/  LDC.64 R6, c[0x0][0x380] ;  /* 0x0000e000ff067b82 */ /* 0x000ea20000000a00 */
[C---:B------:R-:W-:Y:S01]  /*0730*/  @P0 IMAD R9, R8.reuse, R0, R3 ;  /* 0x0000000008090224 */ /* 0x040fe200078e0203 */
[----:B------:R-:W-:-:S06]  /*0740*/  @P0 IADD3 R8, PT, PT, R8, 0x2, RZ ;  /* 0x0000000208080810 */ /* 0x000fcc0007ffe0ff */
[----:B------:R-:W3:Y:S01]  /*0750*/  LDC.64 R10, c[0x0][0x388] ;  /* 0x0000e200ff0a7b82 */ /* 0x000ee20000000a00 */
[----:B0-----:R-:W-:-:S04]  /*0760*/  @P0 IMAD.WIDE R16, R17, 0x4, R14 ;  /* 0x0000000411100825 */ /* 0x001fc800078e020e */
[----:B-1----:R-:W-:Y:S01]  /*0770*/  @P0 IMAD.WIDE R12, R9, 0x4, R12 ;  /* 0x00000004090c0825 */ /* 0x002fe200078e020c */
[----:B------:R-:W4:Y:S03]  /*0780*/  @P0 LDG.E R4, desc[UR4][R16.64] ;  /* 0x0000000410040981 */ /* 0x000f26000c1e1900 */
[C---:B------:R-:W-:Y:S02]  /*0790*/  @!P1 IMAD R19, R8.reuse, R2, R5 ;  /* 0x0000000208139224 */ /* 0x040fe400078e0205 */
[----:B------:R-:W-:Y:S02]  /*07a0*/  @!P1 IMAD R21, R8, R0, R3 ;  /* 0x0000000008159224 */ /* 0x000fe400078e0203 */
[----:B------:R-:W-:-:S04]  /*07b0*/  @P0 IMAD.WIDE R14, R2, 0x4, R16 ;  /* 0x00000004020e0825 */ /* 0x000fc800078e0210 */
[----:B------:R-:W-:Y:S02]  /*07c0*/  @P0 IMAD.WIDE R8, R0, 0x4, R12 ;  /* 0x0000000400080825 */ /* 0x000fe400078e020c */
[----:B------:R-:W4:Y:S02]  /*07d0*/  @P0 LDG.E R12, desc[UR4][R12.64] ;  /* 0x000000040c0c0981 */ /* 0x000f24000c1e1900 */
[----:B--2---:R-:W-:Y:S02]  /*07e0*/  @!P1 IMAD.WIDE R6, R19, 0x4, R6 ;  /* 0x0000000413069825 */ /* 0x004fe400078e0206 */
[----:B------:R-:W2:Y:S02]  /*07f0*/  @P0 LDG.E R15, desc[UR4][R14.64] ;  /* 0x000000040e0f0981 */ /* 0x000ea4000c1e1900 */
[----:B---3--:R-:W-:Y:S02]  /*0800*/  @!P1 IMAD.WIDE R10, R21, 0x4, R10 ;  /* 0x00000004150a9825 */ /* 0x008fe400078e020a */
[----:B------:R-:W2:Y:S04]  /*0810*/  @P0 LDG.E R8, desc[UR4][R8.64] ;  /* 0x0000000408080981 */ /* 0x000ea8000c1e1900 */
[----:B------:R-:W3:Y:S04]  /*0820*/  @!P1 LDG.E R6, desc[UR4][R6.64] ;  /* 0x0000000406069981 */ /* 0x000ee8000c1e1900 */
[----:B------:R-:W3:Y:S01]  /*0830*/  @!P1 LDG.E R10, desc[UR4][R10.64] ;  /* 0x000000040a0a9981 */ /* 0x000ee2000c1e1900 */
[----:B----4-:R-:W-:-:S04]  /*0840*/  @P0 FFMA R4, R4, R12, R29 ;  /* 0x0000000c04040223 */ /* 0x010fc8000000001d */
[----:B--2---:R-:W-:-:S04]  /*0850*/  @P0 FFMA R29, R15, R8, R4 ;  /* 0x000000080f1d0223 */ /* 0x004fc80000000004 */
[----:B---3--:R-:W-:-:S07]  /*0860*/  @!P1 FFMA R29, R6, R10, R29 ;  /* 0x0000000a061d9223 */ /* 0x008fce000000001d */
.L_x_56:
[----:B------:R-:W0:Y:S01]  /*0870*/  LDC.64 R6, c[0x0][0x390] ;  /* 0x0000e400ff067b82 */ /* 0x000e220000000a00 */
[----:B------:R-:W-:-:S04]  /*0880*/  IMAD R3, R5, R0, R3 ;  /* 0x0000000005037224 */ /* 0x000fc800078e0203 */
[----:B0-----:R-:W-:-:S05]  /*0890*/  IMAD.WIDE R2, R3, 0x4, R6 ;  /* 0x0000000403027825 */ /* 0x001fca00078e0206 */
[----:B------:R-:W-:Y:S01]  /*08a0*/  STG.E desc[UR4][R2.64], R29 ;  /* 0x0000001d02007986 */ /* 0x000fe2000c101904 */
[----:B------:R-:W-:Y:S05]  /*08b0*/  EXIT ;  /* 0x000000000000794d */ /* 0x000fea0003800000 */
.L_x_60:
        /* <DEDUP_REMOVED lines=12> */
.L_x_77:


//--------------------- .text._Z18matmul_a_bt_kernelPfS_S_iii --------------------------
	.section	.text._Z18matmul_a_bt_kernelPfS_S_iii,"ax",@progbits
	.align	128
        .global         _Z18matmul_a_bt_kernelPfS_S_iii
        .type           _Z18matmul_a_bt_kernelPfS_S_iii,@function
        .size           _Z18matmul_a_bt_kernelPfS_S_iii,(.L_x_78 - _Z18matmul_a_bt_kernelPfS_S_iii)
        .other          _Z18matmul_a_bt_kernelPfS_S_iii,@"STO_CUDA_ENTRY STV_DEFAULT"
_Z18matmul_a_bt_kernelPfS_S_iii:
.text._Z18matmul_a_bt_kernelPfS_S_iii:
[----:B------:R-:W-:Y:S01]  /*0000*/  LDC R1, c[0x0][0x37c] ;  /* 0x0000df00ff017b82 */ /* 0x000fe20000000800 */
[----:B------:R-:W0:Y:S07]  /*0010*/  S2R R3, SR_TID.X ;  /* 0x0000000000037919 */ /* 0x000e2e0000002100 */
[----:B------:R-:W1:Y:S01]  /*0020*/  LDC R7, c[0x0][0x364] ;  /* 0x0000d900ff077b82 */ /* 0x000e620000000800 */
[----:B------:R-:W2:Y:S01]  /*0030*/  LDCU UR11, c[0x0][0x3a0] ;  /* 0x00007400ff0b77ac */ /* 0x000ea20008000800 */
[----:B------:R-:W1:Y:S01]  /*0040*/  S2R R2, SR_TID.Y ;  /* 0x0000000000027919 */ /* 0x000e620000002200 */
[----:B------:R-:W3:Y:S05]  /*0050*/  LDCU UR6, c[0x0][0x398] ;  /* 0x00007300ff0677ac */ /* 0x000eea0008000800 */
[----:B------:R-:W0:Y:S08]  /*0060*/  S2UR UR5, SR_CTAID.X ;  /* 0x00000000000579c3 */ /* 0x000e300000002500 */
[----:B------:R-:W0:Y:S08]  /*0070*/  LDC R0, c[0x0][0x360] ;  /* 0x0000d800ff007b82 */ /* 0x000e300000000800 */
[----:B------:R-:W1:Y:S01]  /*0080*/  S2UR UR4, SR_CTAID.Y ;  /* 0x00000000000479c3 */ /* 0x000e620000002600 */
[----:B0-----:R-:W-:-:S05]  /*0090*/  IMAD R0, R0, UR5, R3 ;  /* 0x0000000500007c24 */ /* 0x001fca000f8e0203 */
[----:B--2---:R-:W-:Y:S01]  /*00a0*/  ISETP.GE.AND P0, PT, R0, UR11, PT ;  /* 0x0000000b00007c0c */ /* 0x004fe2000bf06270 */
[----:B-1----:R-:W-:-:S05]  /*00b0*/  IMAD R7, R7, UR4, R2 ;  /* 0x0000000407077c24 */ /* 0x002fca000f8e0202 */
[----:B---3--:R-:W-:-:S13]  /*00c0*/  ISETP.GE.OR P0, PT, R7, UR6, P0 ;  /* 0x0000000607007c0c */ /* 0x008fda0008706670 */
[----:B------:R-:W-:Y:S05]  /*00d0*/  @P0 EXIT ;  /* 0x000000000000094d */ /* 0x000fea0003800000 */
[----:B------:R-:W0:Y:S01]  /*00e0*/  LDCU UR7, c[0x0][0x39c] ;  /* 0x00007380ff0777ac */ /* 0x000e220008000800 */
[----:B------:R-:W-:Y:S01]  /*00f0*/  HFMA2 R14, -RZ, RZ, 0, 0 ;  /* 0x00000000ff0e7431 */ /* 0x000fe200000001ff */
[----:B------:R-:W1:Y:S01]  /*0100*/  LDCU.64 UR12, c[0x0][0x358] ;  /* 0x00006b00ff0c77ac */ /* 0x000e620008000a00 */
[----:B0-----:R-:W-:-:S09]  /*0110*/  UISETP.GE.AND UP0, UPT, UR7, 0x1, UPT ;  /* 0x000000010700788c */ /* 0x001fd2000bf06270 */
[----:B-1----:R-:W-:Y:S05]  /*0120*/  BRA.U !UP0, `(.L_x_61) ;  /* 0x00000009089c7547 */ /* 0x002fea000b800000 */
[----:B------:R-:W-:Y:S02]  /*0130*/  UISETP.GE.U32.AND UP1, UPT, UR7, 0x10, UPT ;  /* 0x000000100700788c */ /* 0x000fe4000bf26070 */
[----:B------:R-:W-:Y:S01]  /*0140*/  IMAD R8, R7, UR7, RZ ;  /* 0x0000000707087c24 */ /* 0x000fe2000f8e02ff */
[----:B------:R-:W-:Y:S02]  /*0150*/  ULOP3.LUT UR10, UR7, 0xf, URZ, 0xc0, !UPT ;  /* 0x0000000f070a7892 */ /* 0x000fe4000f8ec0ff */
[----:B------:R-:W-:Y:S01]  /*0160*/  IMAD R9, R0, UR7, RZ ;  /* 0x0000000700097c24 */ /* 0x000fe2000f8e02ff */
[----:B------:R-:W-:Y:S01]  /*0170*/  MOV R14, RZ ;  /* 0x000000ff000e7202 */ /* 0x000fe20000000f00 */
[----:B------:R-:W-:Y:S01]  /*0180*/  UMOV UR4, URZ ;  /* 0x000000ff00047c82 */ /* 0x000fe20008000000 */
[----:B------:R-:W-:Y:S01]  /*0190*/  UISETP.NE.AND UP0, UPT, UR10, URZ, UPT ;  /* 0x000000ff0a00728c */ /* 0x000fe2000bf05270 */
[----:B------:R-:W-:Y:S10]  /*01a0*/  BRA.U !UP1, `(.L_x_62) ;  /* 0x0000000509107547 */ /* 0x000ff4000b800000 */
[----:B------:R-:W0:Y:S01]  /*01b0*/  LDC.64 R2, c[0x0][0x380] ;  /* 0x0000e000ff027b82 */ /* 0x000e220000000a00 */
[----:B------:R-:W1:Y:S01]  /*01c0*/  LDCU.64 UR8, c[0x0][0x388] ;  /* 0x00007100ff0877ac */ /* 0x000e620008000a00 */
[----:B------:R-:W-:Y:S02]  /*01d0*/  MOV R14, RZ ;  /* 0x000000ff000e7202 */ /* 0x000fe40000000f00 */
[----:B------:R-:W-:Y:S01]  /*01e0*/  MOV R6, R9 ;  /* 0x0000000900067202 */ /* 0x000fe20000000f00 */
[----:B------:R-:W-:Y:S02]  /*01f0*/  ULOP3.LUT UR4, UR7, 0x7ffffff0, URZ, 0xc0, !UPT ;  /* 0x7ffffff007047892 */ /* 0x000fe4000f8ec0ff */
[----:B-1----:R-:W-:Y:S02]  /*0200*/  UIADD3 UR5, UP1, UPT, UR8, 0x20, URZ ;  /* 0x0000002008057890 */ /* 0x002fe4000ff3e0ff */
[----:B------:R-:W-:Y:S02]  /*0210*/  UIADD3 UR8, UPT, UPT, -UR4, URZ, URZ ;  /* 0x000000ff04087290 */ /* 0x000fe4000fffe1ff */
[----:B------:R-:W-:Y:S01]  /*0220*/  UIADD3.X UR6, UPT, UPT, URZ, UR9, URZ, UP1, !UPT ;  /* 0x00000009ff067290 */ /* 0x000fe20008ffe4ff */
[----:B0-----:R-:W-:-:S03]  /*0230*/  IMAD.WIDE.U32 R2, R8, 0x4, R2 ;  /* 0x0000000408027825 */ /* 0x001fc600078e0002 */
[----:B------:R-:W-:-:S04]  /*0240*/  IADD3 R4, P0, PT, R2, 0x20, RZ ;  /* 0x0000002002047810 */ /* 0x000fc80007f1e0ff */
[----:B------:R-:W-:-:S09]  /*0250*/  IADD3.X R5, PT, PT, RZ, R3, RZ, P0, !PT ;  /* 0x00000003ff057210 */ /* 0x000fd200007fe4ff */
.L_x_63:
[----:B------:R-:W-:Y:S01]  /*0260*/  MOV R2, UR5 ;  /* 0x0000000500027c02 */ /* 0x000fe20008000f00 */
[----:B------:R-:W2:Y:S01]  /*0270*/  LDG.E R15, desc[UR12][R4.64+-0x20] ;  /* 0xffffe00c040f7981 */ /* 0x000ea2000c1e1900 */
[----:B------:R-:W-:-:S03]  /*0280*/  MOV R3, UR6 ;  /* 0x0000000600037c02 */ /* 0x000fc60008000f00 */
[----:B------:R-:W3:Y:S01]  /*0290*/  LDG.E R17, desc[UR12][R4.64+-0x1c] ;  /* 0xffffe40c04117981 */ /* 0x000ee2000c1e1900 */
[----:B------:R-:W-:-:S03]  /*02a0*/  IMAD.WIDE R2, R6, 0x4, R2 ;  /* 0x0000000406027825 */ /* 0x000fc600078e0202 */
[----:B------:R-:W4:Y:S04]  /*02b0*/  LDG.E R19, desc[UR12][R4.64+-0x18] ;  /* 0xffffe80c04137981 */ /* 0x000f28000c1e1900 */
[----:B------:R-:W2:Y:S04]  /*02c0*/  LDG.E R16, desc[UR12][R2.64+-0x20] ;  /* 0xffffe00c02107981 */ /* 0x000ea8000c1e1900 */
[----:B------:R-:W3:Y:S04]  /*02d0*/  LDG.E R24, desc[UR12][R2.64+-0x1c] ;  /* 0xffffe40c02187981 */ /* 0x000ee8000c1e1900 */
[----:B------:R-:W4:Y:S04]  /*02e0*/  LDG.E R18, desc[UR12][R2.64+-0x18] ;  /* 0xffffe80c02127981 */ /* 0x000f28000c1e1900 */
[----:B------:R-:W5:Y:S04]  /*02f0*/  LDG.E R20, desc[UR12][R4.64+-0x14] ;  /* 0xffffec0c04147981 */ /* 0x000f68000c1e1900 */
        /* <DEDUP_REMOVED lines=8> */
[----:B------:R-:W5:Y:S01]  /*0380*/  LDG.E R26, desc[UR12][R4.64+0x1c] ;  /* 0x00001c0c041a7981 */ /* 0x000f62000c1e1900 */
[----:B--2---:R-:W-:-:S03]  /*0390*/  FFMA R16, R15, R16, R14 ;  /* 0x000000100f107223 */ /* 0x004fc6000000000e */
[----:B------:R-:W2:Y:S01]  /*03a0*/  LDG.E R15, desc[UR12][R4.64+-0x4] ;  /* 0xfffffc0c040f7981 */ /* 0x000ea2000c1e1900 */
[----:B---3--:R-:W-:-:S03]  /*03b0*/  FFMA R24, R17, R24, R16 ;  /* 0x0000001811187223 */ /* 0x008fc60000000010 */
[----:B------:R-:W2:Y:S01]  /*03c0*/  LDG.E R14, desc[UR12][R2.64+-0x4] ;  /* 0xfffffc0c020e7981 */ /* 0x000ea2000c1e1900 */
[----:B----4-:R-:W-:-:S03]  /*03d0*/  FFMA R25, R19, R18, R24 ;  /* 0x0000001213197223 */ /* 0x010fc60000000018 */
[----:B------:R-:W3:Y:S04]  /*03e0*/  LDG.E R16, desc[UR12][R4.64] ;  /* 0x0000000c04107981 */ /* 0x000ee8000c1e1900 */
[----:B------:R-:W3:Y:S01]  /*03f0*/  LDG.E R17, desc[UR12][R2.64] ;  /* 0x0000000c02117981 */ /* 0x000ee2000c1e1900 */
[----:B-----5:R-:W-:-:S03]  /*0400*/  FFMA R25, R20, R21, R25 ;  /* 0x0000001514197223 */ /* 0x020fc60000000019 */
[----:B------:R-:W4:Y:S04]  /*0410*/  LDG.E R18, desc[UR12][R4.64+0x4] ;  /* 0x0000040c04127981 */ /* 0x000f28000c1e1900 */
[----:B------:R-:W4:Y:S01]  /*0420*/  LDG.E R19, desc[UR12][R2.64+0x4] ;  /* 0x0000040c02137981 */ /* 0x000f22000c1e1900 */
[----:B------:R-:W-:-:S03]  /*0430*/  FFMA R25, R22, R23, R25 ;  /* 0x0000001716197223 */ /* 0x000fc60000000019 */
[----:B------:R-:W5:Y:S04]  /*0440*/  LDG.E R20, desc[UR12][R4.64+0x8] ;  /* 0x0000080c04147981 */ /* 0x000f68000c1e1900 */
[----:B------:R-:W5:Y:S01]  /*0450*/  LDG.E R21, desc[UR12][R2.64+0x8] ;  /* 0x0000080c02157981 */ /* 0x000f62000c1e1900 */
[----:B------:R-:W-:-:S03]  /*0460*/  FFMA R25, R10, R11, R25 ;  /* 0x0000000b0a197223 */ /* 0x000fc60000000019 */
[----:B------:R-:W5:Y:S04]  /*0470*/  LDG.E R22, desc[UR12][R4.64+0xc] ;  /* 0x00000c0c04167981 */ /* 0x000f68000c1e1900 */
[----:B------:R-:W5:Y:S04]  /*0480*/  LDG.E R23, desc[UR12][R2.64+0xc] ;  /* 0x00000c0c02177981 */ /* 0x000f68000c1e1900 */
[----:B------:R-:W5:Y:S01]  /*0490*/  LDG.E R10, desc[UR12][R4.64+0x10] ;  /* 0x0000100c040a7981 */ /* 0x000f62000c1e1900 */
[----:B------:R-:W-:-:S03]  /*04a0*/  FFMA R28, R12, R13, R25 ;  /* 0x0000000d0c1c7223 */ /* 0x000fc60000000019 */
[----:B------:R-:W5:Y:S04]  /*04b0*/  LDG.E R11, desc[UR12][R2.64+0x10] ;  /* 0x0000100c020b7981 */ /* 0x000f68000c1e1900 */
[----:B------:R-:W5:Y:S04]  /*04c0*/  LDG.E R24, desc[UR12][R4.64+0x14] ;  /* 0x0000140c04187981 */ /* 0x000f68000c1e1900 */
[----:B------:R-:W5:Y:S04]  /*04d0*/  LDG.E R25, desc[UR12][R2.64+0x14] ;  /* 0x0000140c02197981 */ /* 0x000f68000c1e1900 */
[----:B------:R0:W5:Y:S04]  /*04e0*/  LDG.E R13, desc[UR12][R4.64+0x18] ;  /* 0x0000180c040d7981 */ /* 0x000168000c1e1900 */
[----:B------:R-:W5:Y:S01]  /*04f0*/  LDG.E R12, desc[UR12][R2.64+0x18] ;  /* 0x0000180c020c7981 */ /* 0x000f62000c1e1900 */
[----:B------:R-:W-:-:S04]  /*0500*/  UIADD3 UR8, UPT, UPT, UR8, 0x10, URZ ;  /* 0x0000001008087890 */ /* 0x000fc8000fffe0ff */
[----:B------:R-:W-:Y:S01]  /*0510*/  UISETP.NE.AND UP1, UPT, UR8, URZ, UPT ;  /* 0x000000ff0800728c */ /* 0x000fe2000bf25270 */
[----:B0-----:R-:W-:Y:S02]  /*0520*/  IADD3 R4, P0, PT, R4, 0x40, RZ ;  /* 0x0000004004047810 */ /* 0x001fe40007f1e0ff */
[----:B------:R-:W-:Y:S02]  /*0530*/  IADD3 R6, PT, PT, R6, 0x10, RZ ;  /* 0x0000001006067810 */ /* 0x000fe40007ffe0ff */
[----:B------:R-:W-:Y:S01]  /*0540*/  IADD3.X R5, PT, PT, RZ, R5, RZ, P0, !PT ;  /* 0x00000005ff057210 */ /* 0x000fe200007fe4ff */
[----:B--2---:R-:W-:-:S04]  /*0550*/  FFMA R15, R15, R14, R28 ;  /* 0x0000000e0f0f7223 */ /* 0x004fc8000000001c */
[----:B---3--:R-:W-:-:S04]  /*0560*/  FFMA R15, R16, R17, R15 ;  /* 0x00000011100f7223 */ /* 0x008fc8000000000f */
[----:B----4-:R-:W-:-:S04]  /*0570*/  FFMA R15, R18, R19, R15 ;  /* 0x00000013120f7223 */ /* 0x010fc8000000000f */
[----:B-----5:R-:W-:-:S04]  /*0580*/  FFMA R15, R20, R21, R15 ;  /* 0x00000015140f7223 */ /* 0x020fc8000000000f */
[----:B------:R-:W-:-:S04]  /*0590*/  FFMA R15, R22, R23, R15 ;  /* 0x00000017160f7223 */ /* 0x000fc8000000000f */
[----:B------:R-:W-:-:S04]  /*05a0*/  FFMA R11, R10, R11, R15 ;  /* 0x0000000b0a0b7223 */ /* 0x000fc8000000000f */
[----:B------:R-:W-:-:S04]  /*05b0*/  FFMA R24, R24, R25, R11 ;  /* 0x0000001918187223 */ /* 0x000fc8000000000b */
[----:B------:R-:W-:-:S04]  /*05c0*/  FFMA R13, R13, R12, R24 ;  /* 0x0000000c0d0d7223 */ /* 0x000fc80000000018 */
[----:B------:R-:W-:Y:S01]  /*05d0*/  FFMA R14, R26, R27, R13 ;  /* 0x0000001b1a0e7223 */ /* 0x000fe2000000000d */
[----:B------:R-:W-:Y:S06]  /*05e0*/  BRA.U UP1, `(.L_x_63) ;  /* 0xfffffffd011c7547 */ /* 0x000fec000b83ffff */
.L_x_62:
[----:B------:R-:W-:Y:S05]  /*05f0*/  BRA.U !UP0, `(.L_x_61) ;  /* 0x0000000508687547 */ /* 0x000fea000b800000 */
[----:B------:R-:W-:Y:S02]  /*0600*/  UISETP.GE.U32.AND UP0, UPT, UR10, 0x8, UPT ;  /* 0x000000080a00788c */ /* 0x000fe4000bf06070 */
[----:B------:R-:W-:-:S04]  /*0610*/  ULOP3.LUT UR6, UR7, 0x7, URZ, 0xc0, !UPT ;  /* 0x0000000707067892 */ /* 0x000fc8000f8ec0ff */
[----:B------:R-:W-:-:S03]  /*0620*/  UISETP.NE.AND UP1, UPT, UR6, URZ, UPT ;  /* 0x000000ff0600728c */ /* 0x000fc6000bf25270 */
[----:B------:R-:W-:Y:S08]  /*0630*/  BRA.U !UP0, `(.L_x_64) ;  /* 0x0000000108907547 */ /* 0x000ff0000b800000 */
[----:B------:R-:W0:Y:S01]  /*0640*/  LDC.64 R10, c[0x0][0x380] ;  /* 0x0000e000ff0a7b82 */ /* 0x000e220000000a00 */
[----:B------:R-:W1:Y:S01]  /*0650*/  LDCU.64 UR8, c[0x0][0x380] ;  /* 0x00007000ff0877ac */ /* 0x000e620008000a00 */
[C---:B------:R-:W-:Y:S02]  /*0660*/  IADD3 R3, PT, PT, R8.reuse, UR4, RZ ;  /* 0x0000000408037c10 */ /* 0x040fe4000fffe0ff */
[----:B------:R-:W-:Y:S02]  /*0670*/  IADD3 R6, P0, PT, R8, UR4, RZ ;  /* 0x0000000408067c10 */ /* 0x000fe4000ff1e0ff */
[----:B------:R-:W-:Y:S02]  /*0680*/  IADD3 R13, PT, PT, R9, UR4, RZ ;  /* 0x00000004090d7c10 */ /* 0x000fe4000fffe0ff */
[----:B------:R-:W2:Y:S01]  /*0690*/  LDC.64 R4, c[0x0][0x388] ;  /* 0x0000e200ff047b82 */ /* 0x000ea20000000a00 */
[----:B0-----:R-:W-:Y:S01]  /*06a0*/  IMAD.WIDE.U32 R10, R3, 0x4, R10 ;  /* 0x00000004030a7825 */ /* 0x001fe200078e000a */
[----:B------:R-:W-:-:S02]  /*06b0*/  IADD3.X R3, PT, PT, RZ, RZ, RZ, P0, !PT ;  /* 0x000000ffff037210 */ /* 0x000fc400007fe4ff */
[C---:B-1----:R-:W-:Y:S02]  /*06c0*/  LEA R2, P0, R6.reuse, UR8, 0x2 ;  /* 0x0000000806027c11 */ /* 0x042fe4000f8010ff */
[----:B------:R-:W3:Y:S02]  /*06d0*/  LDG.E R15, desc[UR12][R10.64] ;  /* 0x0000000c0a0f7981 */ /* 0x000ee4000c1e1900 */
[----:B------:R-:W-:Y:S01]  /*06e0*/  LEA.HI.X R3, R6, UR9, R3, 0x2, P0 ;  /* 0x0000000906037c11 */ /* 0x000fe200080f1403 */
[----:B--2---:R-:W-:-:S04]  /*06f0*/  IMAD.WIDE R4, R13, 0x4, R4 ;  /* 0x000000040d047825 */ /* 0x004fc800078e0204 */
[----:B------:R-:W2:Y:S04]  /*0700*/  LDG.E R18, desc[UR12][R2.64+0x4] ;  /* 0x0000040c02127981 */ /* 0x000ea8000c1e1900 */
[----:B------:R-:W3:Y:S04]  /*0710*/  LDG.E R16, desc[UR12][R4.64] ;  /* 0x0000000c04107981 */ /* 0x000ee8000c1e1900 */
[----:B------:R-:W2:Y:S04]  /*0720*/  LDG.E R17, desc[UR12][R4.64+0x4] ;  /* 0x0000040c04117981 */ /* 0x000ea8000c1e1900 */
[----:B------:R-:W4:Y:S04]  /*0730*/  LDG.E R19, desc[UR12][R4.64+0x8] ;  /* 0x0000080c04137981 */ /* 0x000f28000c1e1900 */
        /* <DEDUP_REMOVED lines=11> */
[----:B------:R-:W-:Y:S01]  /*07f0*/  UIADD3 UR4, UPT, UPT, UR4, 0x8, URZ ;  /* 0x0000000804047890 */ /* 0x000fe2000fffe0ff */
[----:B---3--:R-:W-:-:S04]  /*0800*/  FFMA R15, R15, R16, R14 ;  /* 0x000000100f0f7223 */ /* 0x008fc8000000000e */
[----:B--2---:R-:W-:-:S04]  /*0810*/  FFMA R15, R18, R17, R15 ;  /* 0x00000011120f7223 */ /* 0x004fc8000000000f */
[----:B----4-:R-:W-:-:S04]  /*0820*/  FFMA R15, R20, R19, R15 ;  /* 0x00000013140f7223 */ /* 0x010fc8000000000f */
[----:B-----5:R-:W-:-:S04]  /*0830*/  FFMA R15, R22, R21, R15 ;  /* 0x00000015160f7223 */ /* 0x020fc8000000000f */
[----:B------:R-:W-:-:S04]  /*0840*/  FFMA R15, R24, R23, R15 ;  /* 0x00000017180f7223 */ /* 0x000fc8000000000f */
[----:B------:R-:W-:-:S04]  /*0850*/  FFMA R13, R12, R13, R15 ;  /* 0x0000000d0c0d7223 */ /* 0x000fc8000000000f */
[----:B------:R-:W-:-:S04]  /*0860*/  FFMA R11, R6, R11, R13 ;  /* 0x0000000b060b7223 */ /* 0x000fc8000000000d */
[----:B------:R-:W-:-:S07]  /*0870*/  FFMA R14, R10, R25, R11 ;  /* 0x000000190a0e7223 */ /* 0x000fce000000000b */
.L_x_64:
        /* <DEDUP_REMOVED lines=13> */
[----:B-1----:R-:W-:-:S03]  /*0950*/  LEA R2, P0, R6, UR6, 0x2 ;  /* 0x0000000606027c11 */ /* 0x002fc6000f8010ff */
[----:B------:R-:W3:Y:S01]  /*0960*/  LDG.E R11, desc[UR12][R10.64] ;  /* 0x0000000c0a0b7981 */ /* 0x000ee2000c1e1900 */
        /* <DEDUP_REMOVED lines=8> */
[----:B------:R-:W5:Y:S01]  /*09f0*/  LDG.E R18, desc[UR12][R4.64+0xc] ;  /* 0x00000c0c04127981 */ /* 0x000f62000c1e1900 */
[----:B------:R-:W-:Y:S01]  /*0a00*/  UIADD3 UR4, UPT, UPT, UR4, 0x4, URZ ;  /* 0x0000000404047890 */ /* 0x000fe2000fffe0ff */
[----:B---3--:R-:W-:-:S04]  /*0a10*/  FFMA R6, R11, R6, R14 ;  /* 0x000000060b067223 */ /* 0x008fc8000000000e */
[----:B--2---:R-:W-:-:S04]  /*0a20*/  FFMA R6, R13, R12, R6 ;  /* 0x0000000c0d067223 */ /* 0x004fc80000000006 */
[----:B----4-:R-:W-:-:S04]  /*0a30*/  FFMA R6, R15, R16, R6 ;  /* 0x000000100f067223 */ /* 0x010fc80000000006 */
[----:B-----5:R-:W-:-:S07]  /*0a40*/  FFMA R14, R17, R18, R6 ;  /* 0x00000012110e7223 */ /* 0x020fce0000000006 */
.L_x_65:
[----:B------:R-:W-:Y:S05]  /*0a50*/  BRA.U !UP1, `(.L_x_61) ;  /* 0x0000000109507547 */ /* 0x000fea000b800000 */
[----:B------:R-:W0:Y:S01]  /*0a60*/  LDC.64 R4, c[0x0][0x380] ;  /* 0x0000e000ff047b82 */ /* 0x000e220000000a00 */
[----:B------:R-:W-:Y:S01]  /*0a70*/  IADD3 R11, PT, PT, R8, UR4, RZ ;  /* 0x00000004080b7c10 */ /* 0x000fe2000fffe0ff */
[----:B------:R-:W-:-:S06]  /*0a80*/  UIADD3 UR5, UPT, UPT, -UR5, URZ, URZ ;  /* 0x000000ff05057290 */ /* 0x000fcc000fffe1ff */
[----:B------:R-:W1:Y:S01]  /*0a90*/  LDC.64 R2, c[0x0][0x388] ;  /* 0x0000e200ff027b82 */ /* 0x000e620000000a00 */
[----:B0-----:R-:W-:Y:S01]  /*0aa0*/  IMAD.WIDE.U32 R4, R11, 0x4, R4 ;  /* 0x000000040b047825 */ /* 0x001fe200078e0004 */
[----:B------:R-:W-:Y:S02]  /*0ab0*/  IADD3 R11, PT, PT, R9, UR4, RZ ;  /* 0x00000004090b7c10 */ /* 0x000fe4000fffe0ff */
[----:B------:R-:W-:Y:S02]  /*0ac0*/  MOV R6, R4 ;  /* 0x0000000400067202 */ /* 0x000fe40000000f00 */
[----:B------:R-:W-:-:S07]  /*0ad0*/  MOV R13, R5 ;  /* 0x00000005000d7202 */ /* 0x000fce0000000f00 */
.L_x_66:
[----:B-1----:R-:W-:Y:S01]  /*0ae0*/  IMAD.WIDE R4, R11, 0x4, R2 ;  /* 0x000000040b047825 */ /* 0x002fe200078e0202 */
[----:B------:R-:W-:Y:S02]  /*0af0*/  MOV R9, R13 ;  /* 0x0000000d00097202 */ /* 0x000fe40000000f00 */
[----:B------:R-:W-:-:S03]  /*0b00*/  MOV R8, R6 ;  /* 0x0000000600087202 */ /* 0x000fc60000000f00 */
[----:B------:R-:W2:Y:S04]  /*0b10*/  LDG.E R4, desc[UR12][R4.64] ;  /* 0x0000000c04047981 */ /* 0x000ea8000c1e1900 */
[----:B------:R-:W2:Y:S01]  /*0b20*/  LDG.E R9, desc[UR12][R8.64] ;  /* 0x0000000c08097981 */ /* 0x000ea2000c1e1900 */
[----:B------:R-:W-:Y:S01]  /*0b30*/  UIADD3 UR5, UPT, UPT, UR5, 0x1, URZ ;  /* 0x0000000105057890 */ /* 0x000fe2000fffe0ff */
[----:B------:R-:W-:Y:S02]  /*0b40*/  IADD3 R6, P0, PT, R6, 0x4, RZ ;  /* 0x0000000406067810 */ /* 0x000fe40007f1e0ff */
[----:B------:R-:W-:Y:S01]  /*0b50*/  IADD3 R11, PT, PT, R11, 0x1, RZ ;  /* 0x000000010b0b7810 */ /* 0x000fe20007ffe0ff */
[----:B------:R-:W-:Y:S01]  /*0b60*/  UISETP.NE.AND UP0, UPT, UR5, URZ, UPT ;  /* 0x000000ff0500728c */ /* 0x000fe2000bf05270 */
[----:B------:R-:W-:Y:S01]  /*0b70*/  IADD3.X R13, PT, PT, RZ, R13, RZ, P0, !PT ;  /* 0x0000000dff0d7210 */ /* 0x000fe200007fe4ff */
[----:B--2---:R-:W-:-:S07]  /*0b80*/  FFMA R14, R9, R4, R14 ;  /* 0x00000004090e7223 */ /* 0x004fce000000000e */
[----:B------:R-:W-:Y:S05]  /*0b90*/  BRA.U UP0, `(.L_x_66) ;  /* 0xfffffffd00d07547 */ /* 0x000fea000b83ffff */
.L_x_61:
[----:B------:R-:W0:Y:S01]  /*0ba0*/  LDC.64 R2, c[0x0][0x390] ;  /* 0x0000e400ff027b82 */ /* 0x000e220000000a00 */
[----:B------:R-:W-:-:S04]  /*0bb0*/  IMAD R7, R7, UR11, R0 ;  /* 0x0000000b07077c24 */ /* 0x000fc8000f8e0200 */
[----:B0-----:R-:W-:-:S05]  /*0bc0*/  IMAD.WIDE R2, R7, 0x4, R2 ;  /* 0x0000000407027825 */ /* 0x001fca00078e0202 */
[----:B------:R-:W-:Y:S01]  /*0bd0*/  STG.E desc[UR12][R2.64], R14 ;  /* 0x0000000e02007986 */ /* 0x000fe2000c10190c */
[----:B------:R-:W-:Y:S05]  /*0be0*/  EXIT ;  /* 0x000000000000794d */ /* 0x000fea0003800000 */
.L_x_67:
        /* <DEDUP_REMOVED lines=9> */
.L_x_78:


//--------------------- .text._Z17matmul_a_b_kernelPfS_S_iii --------------------------
	.section	.text._Z17matmul_a_b_kernelPfS_S_iii,"ax",@progbits
	.align	128
        .global         _Z17matmul_a_b_kernelPfS_S_iii
        .type           _Z17matmul_a_b_kernelPfS_S_iii,@function
        .size           _Z17matmul_a_b_kernelPfS_S_iii,(.L_x_79 - _Z17matmul_a_b_kernelPfS_S_iii)
        .other          _Z17matmul_a_b_kernelPfS_S_iii,@"STO_CUDA_ENTRY STV_DEFAULT"
_Z17matmul_a_b_kernelPfS_S_iii:
.text._Z17matmul_a_b_kernelPfS_S_iii:
[----:B------:R-:W-:Y:S01]  /*0000*/  LDC R1, c[0x0][0x37c] ;  /* 0x0000df00ff017b82 */ /* 0x000fe20000000800 */
[----:B------:R-:W0:Y:S07]  /*0010*/  S2R R5, SR_TID.X ;  /* 0x0000000000057919 */ /* 0x000e2e0000002100 */
[----:B------:R-:W1:Y:S01]  /*0020*/  LDC R16, c[0x0][0x364] ;  /* 0x0000d900ff107b82 */ /* 0x000e620000000800 */
[----:B------:R-:W2:Y:S01]  /*0030*/  LDCU UR6, c[0x0][0x398] ;  /* 0x00007300ff0677ac */ /* 0x000ea20008000800 */
[----:B------:R-:W1:Y:S06]  /*0040*/  S2R R3, SR_TID.Y ;  /* 0x0000000000037919 */ /* 0x000e6c0000002200 */
[----:B------:R-:W0:Y:S08]  /*0050*/  S2UR UR5, SR_CTAID.X ;  /* 0x00000000000579c3 */ /* 0x000e300000002500 */
[----:B------:R-:W0:Y:S08]  /*0060*/  LDC R0, c[0x0][0x360] ;  /* 0x0000d800ff007b82 */ /* 0x000e300000000800 */
[----:B------:R-:W1:Y:S08]  /*0070*/  S2UR UR4, SR_CTAID.Y ;  /* 0x00000000000479c3 */ /* 0x000e700000002600 */
[----:B------:R-:W3:Y:S01]  /*0080*/  LDC R17, c[0x0][0x3a0] ;  /* 0x0000e800ff117b82 */ /* 0x000ee20000000800 */
[----:B0-----:R-:W-:-:S02]  /*0090*/  IMAD R0, R0, UR5, R5 ;  /* 0x0000000500007c24 */ /* 0x001fc4000f8e0205 */
[----:B-1----:R-:W-:-:S03]  /*00a0*/  IMAD R16, R16, UR4, R3 ;  /* 0x0000000410107c24 */ /* 0x002fc6000f8e0203 */
[----:B---3--:R-:W-:-:S04]  /*00b0*/  ISETP.GE.AND P0, PT, R0, R17, PT ;  /* 0x000000110000720c */ /* 0x008fc80003f06270 */
[----:B--2---:R-:W-:-:S13]  /*00c0*/  ISETP.GE.OR P0, PT, R16, UR6, P0 ;  /* 0x0000000610007c0c */ /* 0x004fda0008706670 */
[----:B------:R-:W-:Y:S05]  /*00d0*/  @P0 EXIT ;  /* 0x000000000000094d */ /* 0x000fea0003800000 */
[----:B------:R-:W0:Y:S01]  /*00e0*/  LDC R19, c[0x0][0x39c] ;  /* 0x0000e700ff137b82 */ /* 0x000e220000000800 */
[----:B------:R-:W1:Y:S01]  /*00f0*/  LDCU.64 UR4, c[0x0][0x358] ;  /* 0x00006b00ff0477ac */ /* 0x000e620008000a00 */
[----:B------:R-:W-:Y:S01]  /*0100*/  HFMA2 R24, -RZ, RZ, 0, 0 ;  /* 0x00000000ff187431 */ /* 0x000fe200000001ff */
[----:B0-----:R-:W-:-:S13]  /*0110*/  ISETP.GE.AND P0, PT, R19, 0x1, PT ;  /* 0x000000011300780c */ /* 0x001fda0003f06270 */
[----:B-1----:R-:W-:Y:S05]  /*0120*/  @!P0 BRA `(.L_x_68) ;  /* 0x0000000400e08947 */ /* 0x002fea0003800000 */
[C---:B------:R-:W-:Y:S01]  /*0130*/  ISETP.GE.U32.AND P1, PT, R19.reuse, 0x8, PT ;  /* 0x000000081300780c */ /* 0x040fe20003f26070 */
[----:B------:R-:W-:Y:S01]  /*0140*/  IMAD R20, R16, R19, RZ ;  /* 0x0000001310147224 */ /* 0x000fe200078e02ff */
[----:B------:R-:W-:Y:S02]  /*0150*/  LOP3.LUT R27, R19, 0x7, RZ, 0xc0, !PT ;  /* 0x00000007131b7812 */ /* 0x000fe400078ec0ff */
[----:B------:R-:W-:Y:S02]  /*0160*/  MOV R24, RZ ;  /* 0x000000ff00187202 */ /* 0x000fe40000000f00 */
[----:B------:R-:W-:Y:S02]  /*0170*/  ISETP.NE.AND P0, PT, R27, RZ, PT ;  /* 0x000000ff1b00720c */ /* 0x000fe40003f05270 */
[----:B------:R-:W-:-:S05]  /*0180*/  MOV R21, RZ ;  /* 0x000000ff00157202 */ /* 0x000fca0000000f00 */
[----:B------:R-:W-:Y:S06]  /*0190*/  @!P1 BRA `(.L_x_69) ;  /* 0x0000000000c49947 */ /* 0x000fec0003800000 */
[----:B------:R-:W0:Y:S01]  /*01a0*/  LDC.64 R2, c[0x0][0x380] ;  /* 0x0000e000ff027b82 */ /* 0x000e220000000a00 */
[----:B------:R-:W-:Y:S02]  /*01b0*/  LOP3.LUT R21, R19, 0x7ffffff8, RZ, 0xc0, !PT ;  /* 0x7ffffff813157812 */ /* 0x000fe400078ec0ff */
[----:B------:R-:W-:Y:S02]  /*01c0*/  MOV R24, RZ ;  /* 0x000000ff00187202 */ /* 0x000fe40000000f00 */
[----:B------:R-:W-:Y:S02]  /*01d0*/  MOV R18, R0 ;  /* 0x0000000000127202 */ /* 0x000fe40000000f00 */
[----:B------:R-:W-:Y:S01]  /*01e0*/  IADD3 R22, PT, PT, -R21, RZ, RZ ;  /* 0x000000ff15167210 */ /* 0x000fe20007ffe1ff */
[----:B0-----:R-:W-:-:S03]  /*01f0*/  IMAD.WIDE.U32 R2, R20, 0x4, R2 ;  /* 0x0000000414027825 */ /* 0x001fc600078e0002 */
[----:B------:R-:W-:-:S04]  /*0200*/  IADD3 R4, P1, PT, R2, 0x10, RZ ;  /* 0x0000001002047810 */ /* 0x000fc80007f3e0ff */
[----:B------:R-:W-:-:S09]  /*0210*/  IADD3.X R5, PT, PT, RZ, R3, RZ, P1, !PT ;  /* 0x00000003ff057210 */ /* 0x000fd20000ffe4ff */
.L_x_70:
[----:B------:R-:W0:Y:S01]  /*0220*/  LDC.64 R14, c[0x0][0x388] ;  /* 0x0000e200ff0e7b82 */ /* 0x000e220000000a00 */
[----:B------:R-:W-:Y:S02]  /*0230*/  MOV R2, R4 ;  /* 0x0000000400027202 */ /* 0x000fe40000000f00 */
[----:B------:R-:W-:-:S05]  /*0240*/  MOV R3, R5 ;  /* 0x0000000500037202 */ /* 0x000fca0000000f00 */
[----:B------:R-:W2:Y:S04]  /*0250*/  LDG.E R25, desc[UR4][R2.64+-0x10] ;  /* 0xfffff00402197981 */ /* 0x000ea8000c1e1900 */
[----:B------:R-:W3:Y:S04]  /*0260*/  LDG.E R23, desc[UR4][R2.64+-0xc] ;  /* 0xfffff40402177981 */ /* 0x000ee8000c1e1900 */
[----:B------:R-:W4:Y:S04]  /*0270*/  LDG.E R29, desc[UR4][R2.64+-0x8] ;  /* 0xfffff804021d7981 */ /* 0x000f28000c1e1900 */
[----:B------:R-:W5:Y:S01]  /*0280*/  LDG.E R28, desc[UR4][R2.64+-0x4] ;  /* 0xfffffc04021c7981 */ /* 0x000f62000c1e1900 */
[----:B0-----:R-:W-:-:S05]  /*0290*/  IMAD.WIDE R14, R18, 0x4, R14 ;  /* 0x00000004120e7825 */ /* 0x001fca00078e020e */
[----:B------:R0:W2:Y:S01]  /*02a0*/  LDG.E R26, desc[UR4][R14.64] ;  /* 0x000000040e1a7981 */ /* 0x0000a2000c1e1900 */
[----:B------:R-:W-:-:S04]  /*02b0*/  IMAD.WIDE R12, R17, 0x4, R14 ;  /* 0x00000004110c7825 */ /* 0x000fc800078e020e */
[C---:B------:R-:W-:Y:S02]  /*02c0*/  IMAD.WIDE R4, R17.reuse, 0x4, R12 ;  /* 0x0000000411047825 */ /* 0x040fe400078e020c */
[----:B------:R-:W3:Y:S02]  /*02d0*/  LDG.E R12, desc[UR4][R12.64] ;  /* 0x000000040c0c7981 */ /* 0x000ee4000c1e1900 */
[C---:B------:R-:W-:Y:S02]  /*02e0*/  IMAD.WIDE R8, R17.reuse, 0x4, R4 ;  /* 0x0000000411087825 */ /* 0x040fe400078e0204 */
[----:B------:R-:W4:Y:S02]  /*02f0*/  LDG.E R4, desc[UR4][R4.64] ;  /* 0x0000000404047981 */ /* 0x000f24000c1e1900 */
[C---:B------:R-:W-:Y:S02]  /*0300*/  IMAD.WIDE R6, R17.reuse, 0x4, R8 ;  /* 0x0000000411067825 */ /* 0x040fe400078e0208 */
[----:B------:R-:W5:Y:S02]  /*0310*/  LDG.E R8, desc[UR4][R8.64] ;  /* 0x0000000408087981 */ /* 0x000f64000c1e1900 */
[----:B------:R-:W-:-:S02]  /*0320*/  IMAD.WIDE R10, R17, 0x4, R6 ;  /* 0x00000004110a7825 */ /* 0x000fc400078e0206 */
[----:B------:R-:W5:Y:S04]  /*0330*/  LDG.E R5, desc[UR4][R2.64] ;  /* 0x0000000402057981 */ /* 0x000f68000c1e1900 */
[----:B------:R-:W5:Y:S01]  /*0340*/  LDG.E R6, desc[UR4][R6.64] ;  /* 0x0000000406067981 */ /* 0x000f62000c1e1900 */
[----:B0-----:R-:W-:-:S03]  /*0350*/  IMAD.WIDE R14, R17, 0x4, R10 ;  /* 0x00000004110e7825 */ /* 0x001fc600078e020a */
[----:B------:R-:W5:Y:S04]  /*0360*/  LDG.E R10, desc[UR4][R10.64] ;  /* 0x000000040a0a7981 */ /* 0x000f68000c1e1900 */
[----:B------:R-:W5:Y:S04]  /*0370*/  LDG.E R13, desc[UR4][R14.64] ;  /* 0x000000040e0d7981 */ /* 0x000f68000c1e1900 */
[----:B------:R-:W5:Y:S04]  /*0380*/  LDG.E R7, desc[UR4][R2.64+0x4] ;  /* 0x0000040402077981 */ /* 0x000f68000c1e1900 */
[----:B------:R-:W5:Y:S01]  /*0390*/  LDG.E R9, desc[UR4][R2.64+0xc] ;  /* 0x00000c0402097981 */ /* 0x000f62000c1e1900 */
[----:B--2---:R-:W-:Y:S01]  /*03a0*/  FFMA R26, R25, R26, R24 ;  /* 0x0000001a191a7223 */ /* 0x004fe20000000018 */
[----:B------:R-:W-:-:S02]  /*03b0*/  IMAD.WIDE R24, R17, 0x4, R14 ;  /* 0x0000000411187825 */ /* 0x000fc400078e020e */
[----:B------:R-:W2:Y:S04]  /*03c0*/  LDG.E R14, desc[UR4][R2.64+0x8] ;  /* 0x00000804020e7981 */ /* 0x000ea8000c1e1900 */
[----:B------:R-:W2:Y:S01]  /*03d0*/  LDG.E R24, desc[UR4][R24.64] ;  /* 0x0000000418187981 */ /* 0x000ea2000c1e1900 */
[----:B---3--:R-:W-:Y:S01]  /*03e0*/  FFMA R12, R23, R12, R26 ;  /* 0x0000000c170c7223 */ /* 0x008fe2000000001a */
[----:B------:R-:W-:-:S03]  /*03f0*/  IADD3 R22, PT, PT, R22, 0x8, RZ ;  /* 0x0000000816167810 */ /* 0x000fc60007ffe0ff */
[----:B----4-:R-:W-:Y:S01]  /*0400*/  FFMA R29, R29, R4, R12 ;  /* 0x000000041d1d7223 */ /* 0x010fe2000000000c */
[----:B------:R-:W-:-:S03]  /*0410*/  ISETP.NE.AND P1, PT, R22, RZ, PT ;  /* 0x000000ff1600720c */ /* 0x000fc60003f25270 */
[----:B-----5:R-:W-:Y:S01]  /*0420*/  FFMA R8, R28, R8, R29 ;  /* 0x000000081c087223 */ /* 0x020fe2000000001d */
[----:B------:R-:W-:-:S03]  /*0430*/  IADD3 R4, P2, PT, R2, 0x20, RZ ;  /* 0x0000002002047810 */ /* 0x000fc60007f5e0ff */
[----:B------:R-:W-:Y:S01]  /*0440*/  FFMA R6, R5, R6, R8 ;  /* 0x0000000605067223 */ /* 0x000fe20000000008 */
[----:B------:R-:W-:Y:S02]  /*0450*/  IADD3.X R5, PT, PT, RZ, R3, RZ, P2, !PT ;  /* 0x00000003ff057210 */ /* 0x000fe400017fe4ff */
[----:B------:R-:W-:Y:S01]  /*0460*/  LEA R18, R17, R18, 0x3 ;  /* 0x0000001211127211 */ /* 0x000fe200078e18ff */
[----:B------:R-:W-:-:S04]  /*0470*/  FFMA R7, R7, R10, R6 ;  /* 0x0000000a07077223 */ /* 0x000fc80000000006 */
[----:B--2---:R-:W-:-:S04]  /*0480*/  FFMA R14, R14, R13, R7 ;  /* 0x0000000d0e0e7223 */ /* 0x004fc80000000007 */
[----:B------:R-:W-:Y:S01]  /*0490*/  FFMA R24, R9, R24, R14 ;  /* 0x0000001809187223 */ /* 0x000fe2000000000e */
[----:B------:R-:W-:Y:S06]  /*04a0*/  @P1 BRA `(.L_x_70) ;  /* 0xfffffffc005c1947 */ /* 0x000fec000383ffff */
.L_x_69:
[----:B------:R-:W-:Y:S05]  /*04b0*/  @!P0 BRA `(.L_x_68) ;  /* 0x0000000000fc8947 */ /* 0x000fea0003800000 */
[----:B------:R-:W-:Y:S02]  /*04c0*/  ISETP.GE.U32.AND P1, PT, R27, 0x4, PT ;  /* 0x000000041b00780c */ /* 0x000fe40003f26070 */
[----:B------:R-:W-:-:S04]  /*04d0*/  LOP3.LUT R14, R19, 0x3, RZ, 0xc0, !PT ;  /* 0x00000003130e7812 */ /* 0x000fc800078ec0ff */
[----:B------:R-:W-:-:S07]  /*04e0*/  ISETP.NE.AND P0, PT, R14, RZ, PT ;  /* 0x000000ff0e00720c */ /* 0x000fce0003f05270 */
[----:B------:R-:W-:Y:S06]  /*04f0*/  @!P1 BRA `(.L_x_71) ;  /* 0x00000000006c9947 */ /* 0x000fec0003800000 */
[----:B------:R-:W0:Y:S01]  /*0500*/  LDC.64 R4, c[0x0][0x388] ;  /* 0x0000e200ff047b82 */ /* 0x000e220000000a00 */
[----:B------:R-:W1:Y:S01]  /*0510*/  LDCU.64 UR6, c[0x0][0x380] ;  /* 0x00007000ff0677ac */ /* 0x000e620008000a00 */
[----:B------:R-:W-:Y:S01]  /*0520*/  IMAD R7, R21, R17, R0 ;  /* 0x0000001115077224 */ /* 0x000fe200078e0200 */
[CC--:B------:R-:W-:Y:S02]  /*0530*/  IADD3 R3, PT, PT, R20.reuse, R21.reuse, RZ ;  /* 0x0000001514037210 */ /* 0x0c0fe40007ffe0ff */
[----:B------:R-:W-:-:S03]  /*0540*/  IADD3 R8, P1, PT, R20, R21, RZ ;  /* 0x0000001514087210 */ /* 0x000fc60007f3e0ff */
[----:B------:R-:W2:Y:S01]  /*0550*/  LDC.64 R12, c[0x0][0x380] ;  /* 0x0000e000ff0c7b82 */ /* 0x000ea20000000a00 */
[----:B0-----:R-:W-:-:S04]  /*0560*/  IMAD.WIDE R4, R7, 0x4, R4 ;  /* 0x0000000407047825 */ /* 0x001fc800078e0204 */
[----:B------:R-:W-:Y:S02]  /*0570*/  IMAD.WIDE R6, R17, 0x4, R4 ;  /* 0x0000000411067825 */ /* 0x000fe400078e0204 */
[----:B------:R-:W3:Y:S02]  /*0580*/  LDG.E R4, desc[UR4][R4.64] ;  /* 0x0000000404047981 */ /* 0x000ee4000c1e1900 */
[----:B--2---:R-:W-:Y:S01]  /*0590*/  IMAD.WIDE.U32 R12, R3, 0x4, R12 ;  /* 0x00000004030c7825 */ /* 0x004fe200078e000c */
[----:B------:R-:W-:Y:S02]  /*05a0*/  IADD3.X R3, PT, PT, RZ, RZ, RZ, P1, !PT ;  /* 0x000000ffff037210 */ /* 0x000fe40000ffe4ff */
[----:B-1----:R-:W-:-:S03]  /*05b0*/  LEA R2, P1, R8, UR6, 0x2 ;  /* 0x0000000608027c11 */ /* 0x002fc6000f8210ff */
[----:B------:R-:W3:Y:S01]  /*05c0*/  LDG.E R13, desc[UR4][R12.64] ;  /* 0x000000040c0d7981 */ /* 0x000ee2000c1e1900 */
[----:B------:R-:W-:Y:S01]  /*05d0*/  LEA.HI.X R3, R8, UR7, R3, 0x2, P1 ;  /* 0x0000000708037c11 */ /* 0x000fe200088f1403 */
[C---:B------:R-:W-:Y:S02]  /*05e0*/  IMAD.WIDE R8, R17.reuse, 0x4, R6 ;  /* 0x0000000411087825 */ /* 0x040fe400078e0206 */
[----:B------:R-:W2:Y:S04]  /*05f0*/  LDG.E R6, desc[UR4][R6.64] ;  /* 0x0000000406067981 */ /* 0x000ea8000c1e1900 */
[----:B------:R-:W2:Y:S01]  /*0600*/  LDG.E R15, desc[UR4][R2.64+0x4] ;  /* 0x00000404020f7981 */ /* 0x000ea2000c1e1900 */
[----:B------:R-:W-:-:S03]  /*0610*/  IMAD.WIDE R10, R17, 0x4, R8 ;  /* 0x00000004110a7825 */ /* 0x000fc600078e0208 */
[----:B------:R-:W4:Y:S04]  /*0620*/  LDG.E R22, desc[UR4][R8.64] ;  /* 0x0000000408167981 */ /* 0x000f28000c1e1900 */
[----:B------:R-:W4:Y:S04]  /*0630*/  LDG.E R18, desc[UR4][R2.64+0x8] ;  /* 0x0000080402127981 */ /* 0x000f28000c1e1900 */
[----:B------:R-:W5:Y:S04]  /*0640*/  LDG.E R26, desc[UR4][R2.64+0xc] ;  /* 0x00000c04021a7981 */ /* 0x000f68000c1e1900 */
[----:B------:R-:W5:Y:S01]  /*0650*/  LDG.E R10, desc[UR4][R10.64] ;  /* 0x000000040a0a7981 */ /* 0x000f62000c1e1900 */
[----:B------:R-:W-:Y:S01]  /*0660*/  IADD3 R21, PT, PT, R21, 0x4, RZ ;  /* 0x0000000415157810 */ /* 0x000fe20007ffe0ff */
[----:B---3--:R-:W-:-:S04]  /*0670*/  FFMA R24, R13, R4, R24 ;  /* 0x000000040d187223 */ /* 0x008fc80000000018 */
[----:B--2---:R-:W-:-:S04]  /*0680*/  FFMA R15, R15, R6, R24 ;  /* 0x000000060f0f7223 */ /* 0x004fc80000000018 */
[----:B----4-:R-:W-:-:S04]  /*0690*/  FFMA R15, R18, R22, R15 ;  /* 0x00000016120f7223 */ /* 0x010fc8000000000f */
[----:B-----5:R-:W-:-:S07]  /*06a0*/  FFMA R24, R26, R10, R15 ;  /* 0x0000000a1a187223 */ /* 0x020fce000000000f */
.L_x_71:
[----:B------:R-:W-:Y:S05]  /*06b0*/  @!P0 BRA `(.L_x_68) ;  /* 0x00000000007c8947 */ /* 0x000fea0003800000 */
[----:B------:R-:W-:Y:S01]  /*06c0*/  ISETP.NE.AND P1, PT, R14, 0x1, PT ;  /* 0x000000010e00780c */ /* 0x000fe20003f25270 */
[----:B------:R-:W0:Y:S01]  /*06d0*/  LDC.64 R10, c[0x0][0x380] ;  /* 0x0000e000ff0a7b82 */ /* 0x000e220000000a00 */
[----:B------:R-:W-:-:S04]  /*06e0*/  LOP3.LUT R19, R19, 0x1, RZ, 0xc0, !PT ;  /* 0x0000000113137812 */ /* 0x000fc800078ec0ff */
[----:B------:R-:W-:-:S03]  /*06f0*/  ISETP.NE.U32.AND P0, PT, R19, 0x1, PT ;  /* 0x000000011300780c */ /* 0x000fc60003f05070 */
[----:B------:R-:W1:Y:S04]  /*0700*/  LDC.64 R8, c[0x0][0x388] ;  /* 0x0000e200ff087b82 */ /* 0x000e680000000a00 */
[CC--:B------:R-:W-:Y:S02]  /*0710*/  @P1 IADD3 R13, PT, PT, R20.reuse, R21.reuse, RZ ;  /* 0x00000015140d1210 */ /* 0x0c0fe40007ffe0ff */
[----:B------:R-:W-:Y:S02]  /*0720*/  @P1 IADD3 R12, P2, PT, R20, R21, RZ ;  /* 0x00000015140c1210 */ /* 0x000fe40007f5e0ff */
[----:B------:R-:W2:Y:S02]  /*0730*/  @P1 LDC.64 R2, c[0x0][0x380] ;  /* 0x0000e000ff021b82 */ /* 0x000ea40000000a00 */
[----:B------:R-:W-:-:S06]  /*0740*/  @P1 IADD3.X R14, PT, PT, RZ, RZ, RZ, P2, !PT ;  /* 0x000000ffff0e1210 */ /* 0x000fcc00017fe4ff */
[----:B------:R-:W3:Y:S01]  /*0750*/  LDC.64 R4, c[0x0][0x380] ;  /* 0x0000e000ff047b82 */ /* 0x000ee20000000a00 */
[----:B0-----:R-:W-:-:S04]  /*0760*/  @P1 IMAD.WIDE.U32 R10, R13, 0x4, R10 ;  /* 0x000000040d0a1825 */ /* 0x001fc800078e000a */
[C---:B------:R-:W-:Y:S01]  /*0770*/  @P1 IMAD R13, R21.reuse, R17, R0 ;  /* 0x00000011150d1224 */ /* 0x040fe200078e0200 */
[----:B------:R-:W-:Y:S01]  /*0780*/  @P1 IADD3 R21, PT, PT, R21, 0x2, RZ ;  /* 0x0000000215151810 */ /* 0x000fe20007ffe0ff */
[----:B------:R-:W4:Y:S01]  /*0790*/  @P1 LDG.E R11, desc[UR4][R10.64] ;  /* 0x000000040a0b1981 */ /* 0x000f22000c1e1900 */
[----:B------:R-:W0:Y:S01]  /*07a0*/  LDC.64 R6, c[0x0][0x388] ;  /* 0x0000e200ff067b82 */ /* 0x000e220000000a00 */
[----:B-1----:R-:W-:Y:S01]  /*07b0*/  @P1 IMAD.WIDE R8, R13, 0x4, R8 ;  /* 0x000000040d081825 */ /* 0x002fe200078e0208 */
[----:B------:R-:W-:Y:S02]  /*07c0*/  @!P0 IADD3 R15, PT, PT, R20, R21, RZ ;  /* 0x00000015140f8210 */ /* 0x000fe40007ffe0ff */
[----:B--2---:R-:W-:Y:S01]  /*07d0*/  @P1 LEA R2, P2, R12, R2, 0x2 ;  /* 0x000000020c021211 */ /* 0x004fe200078410ff */
[----:B------:R-:W-:-:S03]  /*07e0*/  @!P0 IMAD R21, R21, R17, R0 ;  /* 0x0000001115158224 */ /* 0x000fc600078e0200 */
[----:B------:R-:W-:Y:S01]  /*07f0*/  @P1 LEA.HI.X R3, R12, R3, R14, 0x2, P2 ;  /* 0x000000030c031211 */ /* 0x000fe200010f140e */
[----:B------:R-:W-:Y:S01]  /*0800*/  @P1 IMAD.WIDE R12, R17, 0x4, R8 ;  /* 0x00000004110c1825 */ /* 0x000fe200078e0208 */
[----:B------:R-:W4:Y:S03]  /*0810*/  @P1 LDG.E R14, desc[UR4][R8.64] ;  /* 0x00000004080e1981 */ /* 0x000f26000c1e1900 */
[----:B---3--:R-:W-:Y:S01]  /*0820*/  @!P0 IMAD.WIDE.U32 R4, R15, 0x4, R4 ;  /* 0x000000040f048825 */ /* 0x008fe200078e0004 */
[----:B------:R-:W2:Y:S04]  /*0830*/  @P1 LDG.E R2, desc[UR4][R2.64+0x4] ;  /* 0x0000040402021981 */ /* 0x000ea8000c1e1900 */
[----:B------:R-:W2:Y:S01]  /*0840*/  @P1 LDG.E R12, desc[UR4][R12.64] ;  /* 0x000000040c0c1981 */ /* 0x000ea2000c1e1900 */
[----:B0-----:R-:W-:-:S03]  /*0850*/  @!P0 IMAD.WIDE R6, R21, 0x4, R6 ;  /* 0x0000000415068825 */ /* 0x001fc600078e0206 */
[----:B------:R-:W3:Y:S04]  /*0860*/  @!P0 LDG.E R5, desc[UR4][R4.64] ;  /* 0x0000000404058981 */ /* 0x000ee8000c1e1900 */
[----:B------:R-:W3:Y:S01]  /*0870*/  @!P0 LDG.E R6, desc[UR4][R6.64] ;  /* 0x0000000406068981 */ /* 0x000ee2000c1e1900 */
[----:B----4-:R-:W-:-:S04]  /*0880*/  @P1 FFMA R11, R11, R14, R24 ;  /* 0x0000000e0b0b1223 */ /* 0x010fc80000000018 */
[----:B--2---:R-:W-:-:S04]  /*0890*/  @P1 FFMA R24, R2, R12, R11 ;  /* 0x0000000c02181223 */ /* 0x004fc8000000000b */
[----:B---3--:R-:W-:-:S07]  /*08a0*/  @!P0 FFMA R24, R5, R6, R24 ;  /* 0x0000000605188223 */ /* 0x008fce0000000018 */
.L_x_68:
[----:B------:R-:W0:Y:S01]  /*08b0*/  LDC.64 R2, c[0x0][0x390] ;  /* 0x0000e400ff027b82 */ /* 0x000e220000000a00 */
[----:B------:R-:W-:-:S04]  /*08c0*/  IMAD R17, R16, R17, R0 ;  /* 0x0000001110117224 */ /* 0x000fc800078e0200 */
[----:B0-----:R-:W-:-:S05]  /*08d0*/  IMAD.WIDE R2, R17, 0x4, R2 ;  /* 0x0000000411027825 */ /* 0x001fca00078e0202 */
[----:B------:R-:W-:Y:S01]  /*08e0*/  STG.E desc[UR4][R2.64], R24 ;  /* 0x0000001802007986 */ /* 0x000fe2000c101904 */
[----:B------:R-:W-:Y:S05]  /*08f0*/  EXIT ;  /* 0x000000000000794d */ /* 0x000fea0003800000 */
.L_x_72:
        /* <DEDUP_REMOVED lines=16> */
.L_x_79:


//--------------------- .nv.shared.reserved.0     --------------------------
	.section	.nv.shared.reserved.0,"aw",@nobits
	.weak		__nv_reservedSMEM_offset_0_alias
	.size		__nv_reservedSMEM_offset_0_alias, 0, 64
	.other		__nv_reservedSMEM_offset_0_alias,@"STO_CUDA_RESERVED_SHARED STV_DEFAULT"
__nv_reservedSMEM_offset_0_alias:
	.zero		0
	.zero		64


//--------------------- .nv.constant0._Z14softmax_kernelPfii --------------------------
	.section	.nv.constant0._Z14softmax_kernelPfii,"a",@progbits
	.sectionflags	@""
	.align	4
.nv.constant0._Z14softmax_kernelPfii:
	.zero		912


//--------------------- .nv.constant0._Z12dgelu_kernelPfS_i --------------------------
	.section	.nv.constant0._Z12dgelu_kernelPfS_i,"a",@progbits
	.sectionflags	@""
	.align	4
.nv.constant0._Z12dgelu_kernelPfS_i:
	.zero		916


//--------------------- .nv.constant0._Z11gelu_kernelPfi --------------------------
	.section	.nv.constant0._Z11gelu_kernelPfi,"a",@progbits
	.sectionflags	@""
	.align	4
.nv.constant0._Z11gelu_kernelPfi:
	.zero		908


//--------------------- .nv.constant0._Z18matmul_at_b_kernelPfS_S_iii --------------------------
	.section	.nv.constant0._Z18matmul_at_b_kernelPfS_S_iii,"a",@progbits
	.sectionflags	@""
	.align	4
.nv.constant0._Z18matmul_at_b_kernelPfS_S_iii:
	.zero		932


//--------------------- .nv.constant0._Z18matmul_a_bt_kernelPfS_S_iii --------------------------
	.section	.nv.constant0._Z18matmul_a_bt_kernelPfS_S_iii,"a",@progbits
	.sectionflags	@""
	.align	4
.nv.constant0._Z18matmul_a_bt_kernelPfS_S_iii:
	.zero		932


//--------------------- .nv.constant0._Z17matmul_a_b_kernelPfS_S_iii --------------------------
	.section	.nv.constant0._Z17matmul_a_b_kernelPfS_S_iii,"a",@progbits
	.sectionflags	@""
	.align	4
.nv.constant0._Z17matmul_a_b_kernelPfS_S_iii:
	.zero		932


//--------------------- SYMBOLS --------------------------

	.type		.nv.reservedSmem.offset0,@object
	.size		.nv.reservedSmem.offset0,0x4
